	.target	sm_100a

	.elftype	@"ET_EXEC"


//--------------------- .note.nv.tkinfo           --------------------------
	.section	.note.nv.tkinfo,"",@"SHT_NOTE"
	.sectionflags	@"SHF_NOTE_NV_TKINFO"
	.tkinfo
        /*0018*/ 	.word	0x00000002
        /*0030*/ 	.string	""
        /*0030*/ 	.string	"ptxas"
        /*0030*/ 	.string	"Cuda compilation tools, release 13.0, V13.0.88"
        /*0030*/ 	.string	"Build cuda_13.0.r13.0/compiler.36424714_0"
        /*0030*/ 	.string	"-arch sm_100a -m 64 "



//--------------------- .note.nv.cuinfo           --------------------------
	.section	.note.nv.cuinfo,"",@"SHT_NOTE"
	.sectionflags	@"SHF_NOTE_NV_CUINFO"
        /*0018*/ 	.short	0x0002
        /*001a*/ 	.short	0x0064
        /*001c*/ 	.short	0x0082
	.zero		2


//--------------------- .nv.info                  --------------------------
	.section	.nv.info,"",@"SHT_CUDA_INFO"
	.align	4


	//----- nvinfo : EIATTR_REGCOUNT
	.align		4
        /*0000*/ 	.byte	0x04, 0x2f
        /*0002*/ 	.short	(.L_19 - .L_18)
	.align		4
.L_18:
        /*0004*/ 	.word	index@(_ZN7cutlass13device_kernelINS_4conv6kernel13ConvUniversalINS1_16ConvProblemShapeILNS1_8OperatorE2ELi2EEENS1_10collective14CollectiveConvINS1_47MainloopSm100TmaUmmaWarpSpecializedImplicitGemmILS5_2ELi12ELi2ELi1ELi2EN4cute5tupleIJNSA_1CILi1EEESD_SD_EEEEENSB_IJNSC_ILi128EEENSB_IJSG_EEENSB_IJNSC_ILi32EEEEEEEEENS_10bfloat16_tESL_NSA_8TiledMMAINSA_8MMA_AtomIJNSA_20SM100_MMA_F16BF16_SSISL_SL_fLi128ELi128ELNSA_4UMMA5MajorE1ELSQ_1ELNSP_7ScaleInE0ELSR_0EEEEEENSA_6LayoutISE_NSB_IJNSC_ILi0EEESV_SV_EEEEENSB_IJNSA_10UnderscoreESY_SY_EEEEENS7_6detail27Sm100ImplicitGemmTileTraitsINSA_13SM90_TMA_LOADENSA_14ComposedLayoutINSA_7SwizzleILi3ELi4ELi3EEENSA_18smem_ptr_flag_bitsILi16EEENSU_INSB_IJNSC_ILi64EEENSC_ILi8EEEEEENSB_IJSD_S19_EEEEEEEvEENS12_INSA_20SM90_TMA_LOAD_IM2COLES1E_vEEEENS_8epilogue10collective18CollectiveEpilogueINS1J_23Sm100TmaWarpSpecializedILi4ELi2ELi32ELb1ELb0EEEJSK_NSB_IJNSU_ISG_SD_EENSU_ISI_SD_EEEEESL_NSB_IJlNSB_IJSD_llEEESV_EEESL_S1S_NS1J_6fusion15FusionCallbacksIS1N_NS1T_17LinearCombinationISL_fSL_fLNS_15FloatRoundStyleE2EEESK_S1Q_JEEENSA_5SM1004TMEM4LOAD26SM100_TMEM_LOAD_32dp32b32xES13_NS14_INS15_ILi2ELi4ELi3EEES18_NSU_INSB_IJS1A_SI_EEENSB_IJSI_SD_EEEEEEENSA_39AutoVectorizingCopyWithAssumedAlignmentILi128EEENSA_14SM90_TMA_STOREES27_S29_S29_EEEvvEEEEvNT_6ParamsE)
        /*0008*/ 	.word	0x0000007a


	//----- nvinfo : EIATTR_FRAME_SIZE
	.align		4
.L_19:
        /*000c*/ 	.byte	0x04, 0x11
        /*000e*/ 	.short	(.L_21 - .L_20)
	.align		4
.L_20:
        /*0010*/ 	.word	index@($__internal_2_$__cuda_sm10x_tcgen05_guardrail_trap_unallocated_columns_being_dealloced)
        /*0014*/ 	.word	0x00000008


	//----- nvinfo : EIATTR_FRAME_SIZE
	.align		4
.L_21:
        /*0018*/ 	.byte	0x04, 0x11
        /*001a*/ 	.short	(.L_23 - .L_22)
	.align		4
.L_22:
        /*001c*/ 	.word	index@($__internal_1_$__cuda_sm10x_tcgen05_guardrail_trap_phase_invalid_during_alloc)
        /*0020*/ 	.word	0x00000008


	//----- nvinfo : EIATTR_FRAME_SIZE
	.align		4
.L_23:
        /*0024*/ 	.byte	0x04, 0x11
        /*0026*/ 	.short	(.L_25 - .L_24)
	.align		4
.L_24:
        /*0028*/ 	.word	index@($__internal_0_$__cuda_sm10x_tcgen05_guardrail_trap_col_being_dealloced_not_returned_by_alloc)
        /*002c*/ 	.word	0x00000008


	//----- nvinfo : EIATTR_FRAME_SIZE
	.align		4
.L_25:
        /*0030*/ 	.byte	0x04, 0x11
        /*0032*/ 	.short	(.L_27 - .L_26)
	.align		4
.L_26:
        /*0034*/ 	.word	index@(_ZN7cutlass13device_kernelINS_4conv6kernel13ConvUniversalINS1_16ConvProblemShapeILNS1_8OperatorE2ELi2EEENS1_10collective14CollectiveConvINS1_47MainloopSm100TmaUmmaWarpSpecializedImplicitGemmILS5_2ELi12ELi2ELi1ELi2EN4cute5tupleIJNSA_1CILi1EEESD_SD_EEEEENSB_IJNSC_ILi128EEENSB_IJSG_EEENSB_IJNSC_ILi32EEEEEEEEENS_10bfloat16_tESL_NSA_8TiledMMAINSA_8MMA_AtomIJNSA_20SM100_MMA_F16BF16_SSISL_SL_fLi128ELi128ELNSA_4UMMA5MajorE1ELSQ_1ELNSP_7ScaleInE0ELSR_0EEEEEENSA_6LayoutISE_NSB_IJNSC_ILi0EEESV_SV_EEEEENSB_IJNSA_10UnderscoreESY_SY_EEEEENS7_6detail27Sm100ImplicitGemmTileTraitsINSA_13SM90_TMA_LOADENSA_14ComposedLayoutINSA_7SwizzleILi3ELi4ELi3EEENSA_18smem_ptr_flag_bitsILi16EEENSU_INSB_IJNSC_ILi64EEENSC_ILi8EEEEEENSB_IJSD_S19_EEEEEEEvEENS12_INSA_20SM90_TMA_LOAD_IM2COLES1E_vEEEENS_8epilogue10collective18CollectiveEpilogueINS1J_23Sm100TmaWarpSpecializedILi4ELi2ELi32ELb1ELb0EEEJSK_NSB_IJNSU_ISG_SD_EENSU_ISI_SD_EEEEESL_NSB_IJlNSB_IJSD_llEEESV_EEESL_S1S_NS1J_6fusion15FusionCallbacksIS1N_NS1T_17LinearCombinationISL_fSL_fLNS_15FloatRoundStyleE2EEESK_S1Q_JEEENSA_5SM1004TMEM4LOAD26SM100_TMEM_LOAD_32dp32b32xES13_NS14_INS15_ILi2ELi4ELi3EEES18_NSU_INSB_IJS1A_SI_EEENSB_IJSI_SD_EEEEEEENSA_39AutoVectorizingCopyWithAssumedAlignmentILi128EEENSA_14SM90_TMA_STOREES27_S29_S29_EEEvvEEEEvNT_6ParamsE)
        /*0038*/ 	.word	0x00000008


	//----- nvinfo : EIATTR_MIN_STACK_SIZE
	.align		4
.L_27:
        /*003c*/ 	.byte	0x04, 0x12
        /*003e*/ 	.short	(.L_29 - .L_28)
	.align		4
.L_28:
        /*0040*/ 	.word	index@(_ZN7cutlass13device_kernelINS_4conv6kernel13ConvUniversalINS1_16ConvProblemShapeILNS1_8OperatorE2ELi2EEENS1_10collective14CollectiveConvINS1_47MainloopSm100TmaUmmaWarpSpecializedImplicitGemmILS5_2ELi12ELi2ELi1ELi2EN4cute5tupleIJNSA_1CILi1EEESD_SD_EEEEENSB_IJNSC_ILi128EEENSB_IJSG_EEENSB_IJNSC_ILi32EEEEEEEEENS_10bfloat16_tESL_NSA_8TiledMMAINSA_8MMA_AtomIJNSA_20SM100_MMA_F16BF16_SSISL_SL_fLi128ELi128ELNSA_4UMMA5MajorE1ELSQ_1ELNSP_7ScaleInE0ELSR_0EEEEEENSA_6LayoutISE_NSB_IJNSC_ILi0EEESV_SV_EEEEENSB_IJNSA_10UnderscoreESY_SY_EEEEENS7_6detail27Sm100ImplicitGemmTileTraitsINSA_13SM90_TMA_LOADENSA_14ComposedLayoutINSA_7SwizzleILi3ELi4ELi3EEENSA_18smem_ptr_flag_bitsILi16EEENSU_INSB_IJNSC_ILi64EEENSC_ILi8EEEEEENSB_IJSD_S19_EEEEEEEvEENS12_INSA_20SM90_TMA_LOAD_IM2COLES1E_vEEEENS_8epilogue10collective18CollectiveEpilogueINS1J_23Sm100TmaWarpSpecializedILi4ELi2ELi32ELb1ELb0EEEJSK_NSB_IJNSU_ISG_SD_EENSU_ISI_SD_EEEEESL_NSB_IJlNSB_IJSD_llEEESV_EEESL_S1S_NS1J_6fusion15FusionCallbacksIS1N_NS1T_17LinearCombinationISL_fSL_fLNS_15FloatRoundStyleE2EEESK_S1Q_JEEENSA_5SM1004TMEM4LOAD26SM100_TMEM_LOAD_32dp32b32xES13_NS14_INS15_ILi2ELi4ELi3EEES18_NSU_INSB_IJS1A_SI_EEENSB_IJSI_SD_EEEEEEENSA_39AutoVectorizingCopyWithAssumedAlignmentILi128EEENSA_14SM90_TMA_STOREES27_S29_S29_EEEvvEEEEvNT_6ParamsE)
        /*0044*/ 	.word	0x00000008
.L_29:


//--------------------- .nv.compat                --------------------------
	.section	.nv.compat,"",@"SHT_CUDA_COMPAT_INFO"
	.align	4
        /*0000*/ 	.byte	0x02, 0x09, 0x01, 0x00, 0x02, 0x02, 0x02, 0x00, 0x02, 0x05, 0x05, 0x00, 0x03, 0x07, 0x01, 0x01
        /*0010*/ 	.byte	0x02, 0x03, 0x01, 0x00, 0x02, 0x06, 0x01, 0x00, 0x04, 0x0b, 0x08, 0x00, 0x09, 0x00, 0x00, 0x00
        /*0020*/ 	.byte	0x00, 0x00, 0x00, 0x00


//--------------------- .nv.info._ZN7cutlass13device_kernelINS_4conv6kernel13ConvUniversalINS1_16ConvProblemShapeILNS1_8OperatorE2ELi2EEENS1_10collective14CollectiveConvINS1_47MainloopSm100TmaUmmaWarpSpecializedImplicitGemmILS5_2ELi12ELi2ELi1ELi2EN4cute5tupleIJNSA_1CILi1EEESD_SD_EEEEENSB_IJNSC_ILi128EEENSB_IJSG_EEENSB_IJNSC_ILi32EEEEEEEEENS_10bfloat16_tESL_NSA_8TiledMMAINSA_8MMA_AtomIJNSA_20SM100_MMA_F16BF16_SSISL_SL_fLi128ELi128ELNSA_4UMMA5MajorE1ELSQ_1ELNSP_7ScaleInE0ELSR_0EEEEEENSA_6LayoutISE_NSB_IJNSC_ILi0EEESV_SV_EEEEENSB_IJNSA_10UnderscoreESY_SY_EEEEENS7_6detail27Sm100ImplicitGemmTileTraitsINSA_13SM90_TMA_LOADENSA_14ComposedLayoutINSA_7SwizzleILi3ELi4ELi3EEENSA_18smem_ptr_flag_bitsILi16EEENSU_INSB_IJNSC_ILi64EEENSC_ILi8EEEEEENSB_IJSD_S19_EEEEEEEvEENS12_INSA_20SM90_TMA_LOAD_IM2COLES1E_vEEEENS_8epilogue10collective18CollectiveEpilogueINS1J_23Sm100TmaWarpSpecializedILi4ELi2ELi32ELb1ELb0EEEJSK_NSB_IJNSU_ISG_SD_EENSU_ISI_SD_EEEEESL_NSB_IJlNSB_IJSD_llEEESV_EEESL_S1S_NS1J_6fusion15FusionCallbacksIS1N_NS1T_17LinearCombinationISL_fSL_fLNS_15FloatRoundStyleE2EEESK_S1Q_JEEENSA_5SM1004TMEM4LOAD26SM100_TMEM_LOAD_32dp32b32xES13_NS14_INS15_ILi2ELi4ELi3EEES18_NSU_INSB_IJS1A_SI_EEENSB_IJSI_SD_EEEEEEENSA_39AutoVectorizingCopyWithAssumedAlignmentILi128EEENSA_14SM90_TMA_STOREES27_S29_S29_EEEvvEEEEvNT_6ParamsE --------------------------
	.section	.nv.info._ZN7cutlass13device_kernelINS_4conv6kernel13ConvUniversalINS1_16ConvProblemShapeILNS1_8OperatorE2ELi2EEENS1_10collective14CollectiveConvINS1_47MainloopSm100TmaUmmaWarpSpecializedImplicitGemmILS5_2ELi12ELi2ELi1ELi2EN4cute5tupleIJNSA_1CILi1EEESD_SD_EEEEENSB_IJNSC_ILi128EEENSB_IJSG_EEENSB_IJNSC_ILi32EEEEEEEEENS_10bfloat16_tESL_NSA_8TiledMMAINSA_8MMA_AtomIJNSA_20SM100_MMA_F16BF16_SSISL_SL_fLi128ELi128ELNSA_4UMMA5MajorE1ELSQ_1ELNSP_7ScaleInE0ELSR_0EEEEEENSA_6LayoutISE_NSB_IJNSC_ILi0EEESV_SV_EEEEENSB_IJNSA_10UnderscoreESY_SY_EEEEENS7_6detail27Sm100ImplicitGemmTileTraitsINSA_13SM90_TMA_LOADENSA_14ComposedLayoutINSA_7SwizzleILi3ELi4ELi3EEENSA_18smem_ptr_flag_bitsILi16EEENSU_INSB_IJNSC_ILi64EEENSC_ILi8EEEEEENSB_IJSD_S19_EEEEEEEvEENS12_INSA_20SM90_TMA_LOAD_IM2COLES1E_vEEEENS_8epilogue10collective18CollectiveEpilogueINS1J_23Sm100TmaWarpSpecializedILi4ELi2ELi32ELb1ELb0EEEJSK_NSB_IJNSU_ISG_SD_EENSU_ISI_SD_EEEEESL_NSB_IJlNSB_IJSD_llEEESV_EEESL_S1S_NS1J_6fusion15FusionCallbacksIS1N_NS1T_17LinearCombinationISL_fSL_fLNS_15FloatRoundStyleE2EEESK_S1Q_JEEENSA_5SM1004TMEM4LOAD26SM100_TMEM_LOAD_32dp32b32xES13_NS14_INS15_ILi2ELi4ELi3EEES18_NSU_INSB_IJS1A_SI_EEENSB_IJSI_SD_EEEEEEENSA_39AutoVectorizingCopyWithAssumedAlignmentILi128EEENSA_14SM90_TMA_STOREES27_S29_S29_EEEvvEEEEvNT_6ParamsE,"",@"SHT_CUDA_INFO"
	.sectionflags	@""
	.align	4


	//----- nvinfo : EIATTR_CUDA_API_VERSION
	.align		4
        /*0000*/ 	.byte	0x04, 0x37
        /*0002*/ 	.short	(.L_31 - .L_30)
.L_30:
        /*0004*/ 	.word	0x00000082


	//----- nvinfo : EIATTR_KPARAM_INFO
	.align		4
.L_31:
        /*0008*/ 	.byte	0x04, 0x17
        /*000a*/ 	.short	(.L_33 - .L_32)
.L_32:
        /*000c*/ 	.word	0x00000000
        /*0010*/ 	.short	0x0000
        /*0012*/ 	.short	0x0000
        /*0014*/ 	.byte	0x00, 0xf0, 0x01, 0x20


	//----- nvinfo : EIATTR_AT_ENTRY_FRAGMENTS
	.align		4
.L_33:
        /*0018*/ 	.byte	0x04, 0x4f
        /*001a*/ 	.short	(.L_35 - .L_34)


	//   ....[0]....
.L_34:
        /*001c*/ 	.word	0x00000006


	//----- nvinfo : EIATTR_RESERVED_SMEM_USED
	.align		4
.L_35:
        /*0020*/ 	.byte	0x01, 0x41
	.zero		2


	//----- nvinfo : EIATTR_SPARSE_MMA_MASK
	.align		4
        /*0024*/ 	.byte	0x03, 0x50
        /*0026*/ 	.short	0x0000


	//----- nvinfo : EIATTR_TCGEN05_1CTA_USED
	.align		4
        /*0028*/ 	.byte	0x01, 0x51
	.zero		2


	//----- nvinfo : EIATTR_MAXREG_COUNT
	.align		4
        /*002c*/ 	.byte	0x03, 0x1b
        /*002e*/ 	.short	0x00ff


	//----- nvinfo : EIATTR_NUM_BARRIERS
	.align		4
        /*0030*/ 	.byte	0x02, 0x4c
        /*0032*/ 	.byte	0x07
	.zero		1


	//----- nvinfo : EIATTR_EXTERNS
	.align		4
        /*0034*/ 	.byte	0x04, 0x0f
        /*0036*/ 	.short	(.L_37 - .L_36)


	//   ....[0]....
	.align		4
.L_36:
        /*0038*/ 	.word	index@(__assertfail)


	//----- nvinfo : EIATTR_MERCURY_ISA_VERSION
	.align		4
.L_37:
        /*003c*/ 	.byte	0x03, 0x5f
        /*003e*/ 	.short	0x0101


	//----- nvinfo : EIATTR_INT_WARP_WIDE_INSTR_OFFSETS
	.align		4
        /*0040*/ 	.byte	0x04, 0x31
        /*0042*/ 	.short	(.L_39 - .L_38)


	//   ....[0]....
.L_38:
        /*0044*/ 	.word	0x00004270


	//   ....[1]....
        /*0048*/ 	.word	0x00004290


	//   ....[2]....
        /*004c*/ 	.word	0x000042c0


	//   ....[3]....
        /*0050*/ 	.word	0x00005300


	//   ....[4]....
        /*0054*/ 	.word	0x00005360


	//   ....[5]....
        /*0058*/ 	.word	0x00005440


	//   ....[6]....
        /*005c*/ 	.word	0x000054c0


	//   ....[7]....
        /*0060*/ 	.word	0x000055c0


	//   ....[8]....
        /*0064*/ 	.word	0x00005650


	//   ....[9]....
        /*0068*/ 	.word	0x00005760


	//   ....[10]....
        /*006c*/ 	.word	0x00005810


	//----- nvinfo : EIATTR_COOP_GROUP_MASK_REGIDS
	.align		4
.L_39:
        /*0070*/ 	.byte	0x04, 0x29
        /*0072*/ 	.short	(.L_41 - .L_40)


	//   ....[0]....
.L_40:
        /*0074*/ 	.word	0xffffffff


	//   ....[1]....
        /*0078*/ 	.word	0xffffffff


	//   ....[2]....
        /*007c*/ 	.word	0xffffffff


	//   ....[3]....
        /*0080*/ 	.word	0xffffffff


	//   ....[4]....
        /*0084*/ 	.word	0xffffffff


	//   ....[5]....
        /*0088*/ 	.word	0xffffffff


	//   ....[6]....
        /*008c*/ 	.word	0xffffffff


	//   ....[7]....
        /*0090*/ 	.word	0xffffffff


	//   ....[8]....
        /*0094*/ 	.word	0xffffffff


	//   ....[9]....
        /*0098*/ 	.word	0xffffffff


	//   ....[10]....
        /*009c*/ 	.word	0xffffffff


	//   ....[11]....
        /*00a0*/ 	.word	0xffffffff


	//----- nvinfo : EIATTR_COOP_GROUP_INSTR_OFFSETS
	.align		4
.L_41:
        /*00a4*/ 	.byte	0x04, 0x28
        /*00a6*/ 	.short	(.L_43 - .L_42)


	//   ....[0]....
.L_42:
        /*00a8*/ 	.word	0x00000090


	//   ....[1]....
        /*00ac*/ 	.word	0x00000500


	//   ....[2]....
        /*00b0*/ 	.word	0x000007a0


	//   ....[3]....
        /*00b4*/ 	.word	0x00000940


	//   ....[4]....
        /*00b8*/ 	.word	0x00000a40


	//   ....[5]....
        /*00bc*/ 	.word	0x00000b90


	//   ....[6]....
        /*00c0*/ 	.word	0x00002570


	//   ....[7]....
        /*00c4*/ 	.word	0x000036c0


	//   ....[8]....
        /*00c8*/ 	.word	0x000038d0


	//   ....[9]....
        /*00cc*/ 	.word	0x00003900


	//   ....[10]....
        /*00d0*/ 	.word	0x00004150


	//   ....[11]....
        /*00d4*/ 	.word	0x00004390


	//----- nvinfo : EIATTR_VRC_CTA_INIT_COUNT
	.align		4
.L_43:
        /*00d8*/ 	.byte	0x02, 0x4a
        /*00da*/ 	.byte	0x80
	.zero		1


	//----- nvinfo : EIATTR_SYSCALL_OFFSETS
	.align		4
        /*00dc*/ 	.byte	0x04, 0x46
        /*00de*/ 	.short	(.L_45 - .L_44)


	//   ....[0]....
.L_44:
        /*00e0*/ 	.word	0x00006870


	//   ....[1]....
        /*00e4*/ 	.word	0x00006960


	//   ....[2]....
        /*00e8*/ 	.word	0x00007130


	//   ....[3]....
        /*00ec*/ 	.word	0x00007db0


	//   ....[4]....
        /*00f0*/ 	.word	0x000089f0


	//   ....[5]....
        /*00f4*/ 	.word	0x00009620


	//----- nvinfo : EIATTR_MBARRIER_INSTR_OFFSETS
	.align		4
.L_45:
        /*00f8*/ 	.byte	0x04, 0x39
        /*00fa*/ 	.short	(.L_47 - .L_46)


	//   ....[0]....
.L_46:
        /*00fc*/ 	.word	0x00000600
        /*0100*/ 	.word	0x000000ff
        /*0104*/ 	.word	0x00000000
        /*0108*/ 	.short	0x0100
        /*010a*/ 	.byte	0x04
	.zero		1


	//   ....[1]....
        /*010c*/ 	.word	0x00000610
        /*0110*/ 	.word	0x000000ff
        /*0114*/ 	.word	0x00000060
        /*0118*/ 	.short	0x0100
        /*011a*/ 	.byte	0x04
	.zero		1


	//   ....[2]....
        /*011c*/ 	.word	0x00000620
        /*0120*/ 	.word	0x000000ff
        /*0124*/ 	.word	0x00000008
        /*0128*/ 	.short	0x0100
        /*012a*/ 	.byte	0x04
	.zero		1


	//   ....[3]....
        /*012c*/ 	.word	0x00000630
        /*0130*/ 	.word	0x000000ff
        /*0134*/ 	.word	0x00000068
        /*0138*/ 	.short	0x0100
        /*013a*/ 	.byte	0x04
	.zero		1


	//   ....[4]....
        /*013c*/ 	.word	0x00000640
        /*0140*/ 	.word	0x000000ff
        /*0144*/ 	.word	0x00000010
        /*0148*/ 	.short	0x0100
        /*014a*/ 	.byte	0x04
	.zero		1


	//   ....[5]....
        /*014c*/ 	.word	0x00000650
        /*0150*/ 	.word	0x000000ff
        /*0154*/ 	.word	0x00000070
        /*0158*/ 	.short	0x0100
        /*015a*/ 	.byte	0x04
	.zero		1


	//   ....[6]....
        /*015c*/ 	.word	0x00000660
        /*0160*/ 	.word	0x000000ff
        /*0164*/ 	.word	0x00000018
        /*0168*/ 	.short	0x0100
        /*016a*/ 	.byte	0x04
	.zero		1


	//   ....[7]....
        /*016c*/ 	.word	0x00000670
        /*0170*/ 	.word	0x000000ff
        /*0174*/ 	.word	0x00000078
        /*0178*/ 	.short	0x0100
        /*017a*/ 	.byte	0x04
	.zero		1


	//   ....[8]....
        /*017c*/ 	.word	0x00000680
        /*0180*/ 	.word	0x000000ff
        /*0184*/ 	.word	0x00000020
        /*0188*/ 	.short	0x0100
        /*018a*/ 	.byte	0x04
	.zero		1


	//   ....[9]....
        /*018c*/ 	.word	0x00000690
        /*0190*/ 	.word	0x000000ff
        /*0194*/ 	.word	0x00000080
        /*0198*/ 	.short	0x0100
        /*019a*/ 	.byte	0x04
	.zero		1


	//   ....[10]....
        /*019c*/ 	.word	0x000006a0
        /*01a0*/ 	.word	0x000000ff
        /*01a4*/ 	.word	0x00000028
        /*01a8*/ 	.short	0x0100
        /*01aa*/ 	.byte	0x04
	.zero		1


	//   ....[11]....
        /*01ac*/ 	.word	0x000006b0
        /*01b0*/ 	.word	0x000000ff
        /*01b4*/ 	.word	0x00000088
        /*01b8*/ 	.short	0x0100
        /*01ba*/ 	.byte	0x04
	.zero		1


	//   ....[12]....
        /*01bc*/ 	.word	0x000006c0
        /*01c0*/ 	.word	0x000000ff
        /*01c4*/ 	.word	0x00000030
        /*01c8*/ 	.short	0x0100
        /*01ca*/ 	.byte	0x04
	.zero		1


	//   ....[13]....
        /*01cc*/ 	.word	0x000006d0
        /*01d0*/ 	.word	0x000000ff
        /*01d4*/ 	.word	0x00000090
        /*01d8*/ 	.short	0x0100
        /*01da*/ 	.byte	0x04
	.zero		1


	//   ....[14]....
        /*01dc*/ 	.word	0x000006e0
        /*01e0*/ 	.word	0x000000ff
        /*01e4*/ 	.word	0x00000038
        /*01e8*/ 	.short	0x0100
        /*01ea*/ 	.byte	0x04
	.zero		1


	//   ....[15]....
        /*01ec*/ 	.word	0x000006f0
        /*01f0*/ 	.word	0x000000ff
        /*01f4*/ 	.word	0x00000098
        /*01f8*/ 	.short	0x0100
        /*01fa*/ 	.byte	0x04
	.zero		1


	//   ....[16]....
        /*01fc*/ 	.word	0x00000700
        /*0200*/ 	.word	0x000000ff
        /*0204*/ 	.word	0x00000040
        /*0208*/ 	.short	0x0100
        /*020a*/ 	.byte	0x04
	.zero		1


	//   ....[17]....
        /*020c*/ 	.word	0x00000710
        /*0210*/ 	.word	0x000000ff
        /*0214*/ 	.word	0x000000a0
        /*0218*/ 	.short	0x0100
        /*021a*/ 	.byte	0x04
	.zero		1


	//   ....[18]....
        /*021c*/ 	.word	0x00000720
        /*0220*/ 	.word	0x000000ff
        /*0224*/ 	.word	0x00000048
        /*0228*/ 	.short	0x0100
        /*022a*/ 	.byte	0x04
	.zero		1


	//   ....[19]....
        /*022c*/ 	.word	0x00000730
        /*0230*/ 	.word	0x000000ff
        /*0234*/ 	.word	0x000000a8
        /*0238*/ 	.short	0x0100
        /*023a*/ 	.byte	0x04
	.zero		1


	//   ....[20]....
        /*023c*/ 	.word	0x00000740
        /*0240*/ 	.word	0x000000ff
        /*0244*/ 	.word	0x00000050
        /*0248*/ 	.short	0x0100
        /*024a*/ 	.byte	0x04
	.zero		1


	//   ....[21]....
        /*024c*/ 	.word	0x00000750
        /*0250*/ 	.word	0x000000ff
        /*0254*/ 	.word	0x000000b0
        /*0258*/ 	.short	0x0100
        /*025a*/ 	.byte	0x04
	.zero		1


	//   ....[22]....
        /*025c*/ 	.word	0x00000760
        /*0260*/ 	.word	0x000000ff
        /*0264*/ 	.word	0x00000058
        /*0268*/ 	.short	0x0100
        /*026a*/ 	.byte	0x04
	.zero		1


	//   ....[23]....
        /*026c*/ 	.word	0x00000770
        /*0270*/ 	.word	0x000000ff
        /*0274*/ 	.word	0x000000b8
        /*0278*/ 	.short	0x0100
        /*027a*/ 	.byte	0x04
	.zero		1


	//   ....[24]....
        /*027c*/ 	.word	0x000008b0
        /*0280*/ 	.word	0x000000ff
        /*0284*/ 	.word	0x000000c0
        /*0288*/ 	.short	0x0100
        /*028a*/ 	.byte	0x04
	.zero		1


	//   ....[25]....
        /*028c*/ 	.word	0x000008c0
        /*0290*/ 	.word	0x000000ff
        /*0294*/ 	.word	0x000000e0
        /*0298*/ 	.short	0x0100
        /*029a*/ 	.byte	0x04
	.zero		1


	//   ....[26]....
        /*029c*/ 	.word	0x000008d0
        /*02a0*/ 	.word	0x000000ff
        /*02a4*/ 	.word	0x000000c8
        /*02a8*/ 	.short	0x0100
        /*02aa*/ 	.byte	0x04
	.zero		1


	//   ....[27]....
        /*02ac*/ 	.word	0x000008e0
        /*02b0*/ 	.word	0x000000ff
        /*02b4*/ 	.word	0x000000e8
        /*02b8*/ 	.short	0x0100
        /*02ba*/ 	.byte	0x04
	.zero		1


	//   ....[28]....
        /*02bc*/ 	.word	0x000008f0
        /*02c0*/ 	.word	0x000000ff
        /*02c4*/ 	.word	0x000000d0
        /*02c8*/ 	.short	0x0100
        /*02ca*/ 	.byte	0x04
	.zero		1


	//   ....[29]....
        /*02cc*/ 	.word	0x00000900
        /*02d0*/ 	.word	0x000000ff
        /*02d4*/ 	.word	0x000000f0
        /*02d8*/ 	.short	0x0100
        /*02da*/ 	.byte	0x04
	.zero		1


	//   ....[30]....
        /*02dc*/ 	.word	0x00000910
        /*02e0*/ 	.word	0x000000ff
        /*02e4*/ 	.word	0x000000d8
        /*02e8*/ 	.short	0x0100
        /*02ea*/ 	.byte	0x04
	.zero		1


	//   ....[31]....
        /*02ec*/ 	.word	0x00000920
        /*02f0*/ 	.word	0x000000ff
        /*02f4*/ 	.word	0x000000f8
        /*02f8*/ 	.short	0x0100
        /*02fa*/ 	.byte	0x04
	.zero		1


	//   ....[32]....
        /*02fc*/ 	.word	0x00000a10
        /*0300*/ 	.word	0x000000ff
        /*0304*/ 	.word	0x00000100
        /*0308*/ 	.short	0x0100
        /*030a*/ 	.byte	0x06
	.zero		1


	//   ....[33]....
        /*030c*/ 	.word	0x00000a20
        /*0310*/ 	.word	0x000000ff
        /*0314*/ 	.word	0x00000108
        /*0318*/ 	.short	0x0100
        /*031a*/ 	.byte	0x06
	.zero		1


	//   ....[34]....
        /*031c*/ 	.word	0x00000b60
        /*0320*/ 	.word	0x000000ff
        /*0324*/ 	.word	0x00000110
        /*0328*/ 	.short	0x0100
        /*032a*/ 	.byte	0x06
	.zero		1


	//   ....[35]....
        /*032c*/ 	.word	0x00000b70
        /*0330*/ 	.word	0x000000ff
        /*0334*/ 	.word	0x00000118
        /*0338*/ 	.short	0x0100
        /*033a*/ 	.byte	0x06
	.zero		1


	//   ....[36]....
        /*033c*/ 	.word	0x00000cc0
        /*0340*/ 	.word	0x000000ff
        /*0344*/ 	.word	0x00000120
        /*0348*/ 	.short	0x0100
        /*034a*/ 	.byte	0x04
	.zero		1


	//   ....[37]....
        /*034c*/ 	.word	0x00000cd0
        /*0350*/ 	.word	0x000000ff
        /*0354*/ 	.word	0x00000130
        /*0358*/ 	.short	0x0100
        /*035a*/ 	.byte	0x04
	.zero		1


	//   ....[38]....
        /*035c*/ 	.word	0x00000ce0
        /*0360*/ 	.word	0x000000ff
        /*0364*/ 	.word	0x00000128
        /*0368*/ 	.short	0x0100
        /*036a*/ 	.byte	0x04
	.zero		1


	//   ....[39]....
        /*036c*/ 	.word	0x00000cf0
        /*0370*/ 	.word	0x000000ff
        /*0374*/ 	.word	0x00000138
        /*0378*/ 	.short	0x0100
        /*037a*/ 	.byte	0x04
	.zero		1


	//   ....[40]....
        /*037c*/ 	.word	0x000018a0
        /*0380*/ 	.word	0x000000ff
        /*0384*/ 	.word	0x00000060
        /*0388*/ 	.short	0x010a
        /*038a*/ 	.byte	0x07
	.zero		1


	//   ....[41]....
        /*038c*/ 	.word	0x00001bf0
        /*0390*/ 	.word	0x000000ff
        /*0394*/ 	.word	0x00000060
        /*0398*/ 	.short	0x010a
        /*039a*/ 	.byte	0x29
	.zero		1


	//   ....[42]....
        /*039c*/ 	.word	0x00001d60
        /*03a0*/ 	.word	0x000000ff
        /*03a4*/ 	.word	0x00000060
        /*03a8*/ 	.short	0x010a
        /*03aa*/ 	.byte	0x08
	.zero		1


	//   ....[43]....
        /*03ac*/ 	.word	0x00001ff0
        /*03b0*/ 	.word	0x000000ff
        /*03b4*/ 	.word	0x00000108
        /*03b8*/ 	.short	0x0101
        /*03ba*/ 	.byte	0x26
	.zero		1


	//   ....[44]....
        /*03bc*/ 	.word	0x00002020
        /*03c0*/ 	.word	0x000000ff
        /*03c4*/ 	.word	0x00000060
        /*03c8*/ 	.short	0x010a
        /*03ca*/ 	.byte	0x04
	.zero		1


	//   ....[45]....
        /*03cc*/ 	.word	0x00002180
        /*03d0*/ 	.word	0x000000ff
        /*03d4*/ 	.word	0x00000060
        /*03d8*/ 	.short	0x010a
        /*03da*/ 	.byte	0x1d
	.zero		1


	//   ....[46]....
        /*03dc*/ 	.word	0x000022f0
        /*03e0*/ 	.word	0x000000ff
        /*03e4*/ 	.word	0x00000060
        /*03e8*/ 	.short	0x010a
        /*03ea*/ 	.byte	0x09
	.zero		1


	//   ....[47]....
        /*03ec*/ 	.word	0x00002580
        /*03f0*/ 	.word	0x000000ff
        /*03f4*/ 	.word	0x00000110
        /*03f8*/ 	.short	0x010a
        /*03fa*/ 	.byte	0x26
	.zero		1


	//   ....[48]....
        /*03fc*/ 	.word	0x00002640
        /*0400*/ 	.word	0x000000ff
        /*0404*/ 	.word	0x00000000
        /*0408*/ 	.short	0x0101
        /*040a*/ 	.byte	0x04
	.zero		1


	//   ....[49]....
        /*040c*/ 	.word	0x00002c30
        /*0410*/ 	.word	0x000000ff
        /*0414*/ 	.word	0x00000000
        /*0418*/ 	.short	0x010a
        /*041a*/ 	.byte	0x04
	.zero		1


	//   ....[50]....
        /*041c*/ 	.word	0x00002cd0
        /*0420*/ 	.word	0x000000ff
        /*0424*/ 	.word	0x00000000
        /*0428*/ 	.short	0x010a
        /*042a*/ 	.byte	0x05
	.zero		1


	//   ....[51]....
        /*042c*/ 	.word	0x00002d70
        /*0430*/ 	.word	0x000000ff
        /*0434*/ 	.word	0x00000000
        /*0438*/ 	.short	0x010a
        /*043a*/ 	.byte	0x05
	.zero		1


	//   ....[52]....
        /*043c*/ 	.word	0x00002e10
        /*0440*/ 	.word	0x000000ff
        /*0444*/ 	.word	0x00000000
        /*0448*/ 	.short	0x010a
        /*044a*/ 	.byte	0x05
	.zero		1


	//   ....[53]....
        /*044c*/ 	.word	0x00002eb0
        /*0450*/ 	.word	0x000000ff
        /*0454*/ 	.word	0x00000000
        /*0458*/ 	.short	0x010a
        /*045a*/ 	.byte	0x05
	.zero		1


	//   ....[54]....
        /*045c*/ 	.word	0x00002f50
        /*0460*/ 	.word	0x000000ff
        /*0464*/ 	.word	0x00000000
        /*0468*/ 	.short	0x010a
        /*046a*/ 	.byte	0x05
	.zero		1


	//   ....[55]....
        /*046c*/ 	.word	0x00002ff0
        /*0470*/ 	.word	0x000000ff
        /*0474*/ 	.word	0x00000000
        /*0478*/ 	.short	0x010a
        /*047a*/ 	.byte	0x05
	.zero		1


	//   ....[56]....
        /*047c*/ 	.word	0x00003090
        /*0480*/ 	.word	0x000000ff
        /*0484*/ 	.word	0x00000000
        /*0488*/ 	.short	0x010a
        /*048a*/ 	.byte	0x05
	.zero		1


	//   ....[57]....
        /*048c*/ 	.word	0x00003130
        /*0490*/ 	.word	0x000000ff
        /*0494*/ 	.word	0x00000000
        /*0498*/ 	.short	0x010a
        /*049a*/ 	.byte	0x05
	.zero		1


	//   ....[58]....
        /*049c*/ 	.word	0x000031d0
        /*04a0*/ 	.word	0x000000ff
        /*04a4*/ 	.word	0x00000000
        /*04a8*/ 	.short	0x010a
        /*04aa*/ 	.byte	0x05
	.zero		1


	//   ....[59]....
        /*04ac*/ 	.word	0x00003270
        /*04b0*/ 	.word	0x000000ff
        /*04b4*/ 	.word	0x00000000
        /*04b8*/ 	.short	0x010a
        /*04ba*/ 	.byte	0x05
	.zero		1


	//   ....[60]....
        /*04bc*/ 	.word	0x00003320
        /*04c0*/ 	.word	0x00000000
        /*04c4*/ 	.word	0x00000000
        /*04c8*/ 	.short	0x010a
        /*04ca*/ 	.byte	0xff
	.zero		1


	//   ....[61]....
        /*04cc*/ 	.word	0x00003470
        /*04d0*/ 	.word	0x000000ff
        /*04d4*/ 	.word	0x00000118
        /*04d8*/ 	.short	0x010a
        /*04da*/ 	.byte	0x04
	.zero		1


	//   ....[62]....
        /*04dc*/ 	.word	0x00003510
        /*04e0*/ 	.word	0x000000ff
        /*04e4*/ 	.word	0x00000110
        /*04e8*/ 	.short	0x010a
        /*04ea*/ 	.byte	0x04
	.zero		1


	//   ....[63]....
        /*04ec*/ 	.word	0x000035b0
        /*04f0*/ 	.word	0x000000ff
        /*04f4*/ 	.word	0x00000000
        /*04f8*/ 	.short	0x0101
        /*04fa*/ 	.byte	0x05
	.zero		1


	//   ....[64]....
        /*04fc*/ 	.word	0x000035f0
        /*0500*/ 	.word	0x000000ff
        /*0504*/ 	.word	0x00000118
        /*0508*/ 	.short	0x0106
        /*050a*/ 	.byte	0x04
	.zero		1


	//   ....[65]....
        /*050c*/ 	.word	0x00003630
        /*0510*/ 	.word	0x00000000
        /*0514*/ 	.word	0x00000118
        /*0518*/ 	.short	0x010a
        /*051a*/ 	.byte	0xff
	.zero		1


	//   ....[66]....
        /*051c*/ 	.word	0x00003b50
        /*0520*/ 	.word	0x000000ff
        /*0524*/ 	.word	0x00000110
        /*0528*/ 	.short	0x010a
        /*052a*/ 	.byte	0x13
	.zero		1


	//   ....[67]....
        /*052c*/ 	.word	0x00003c00
        /*0530*/ 	.word	0x000000ff
        /*0534*/ 	.word	0x00000000
        /*0538*/ 	.short	0x0101
        /*053a*/ 	.byte	0x1e
	.zero		1


	//   ....[68]....
        /*053c*/ 	.word	0x00003c10
        /*0540*/ 	.word	0x000000ff
        /*0544*/ 	.word	0x00000130
        /*0548*/ 	.short	0x010a
        /*054a*/ 	.byte	0x17
	.zero		1


	//   ....[69]....
        /*054c*/ 	.word	0x00003ca0
        /*0550*/ 	.word	0x000000ff
        /*0554*/ 	.word	0x00000000
        /*0558*/ 	.short	0x010a
        /*055a*/ 	.byte	0x04
	.zero		1


	//   ....[70]....
        /*055c*/ 	.word	0x00003d40
        /*0560*/ 	.word	0x000000ff
        /*0564*/ 	.word	0x00000000
        /*0568*/ 	.short	0x010a
        /*056a*/ 	.byte	0x0f
	.zero		1


	//   ....[71]....
        /*056c*/ 	.word	0x00003e80
        /*0570*/ 	.word	0x000000ff
        /*0574*/ 	.word	0x00000000
        /*0578*/ 	.short	0x010a
        /*057a*/ 	.byte	0x04
	.zero		1


	//   ....[72]....
        /*057c*/ 	.word	0x000040a0
        /*0580*/ 	.word	0x000000ff
        /*0584*/ 	.word	0x00000000
        /*0588*/ 	.short	0x010a
        /*058a*/ 	.byte	0x04
	.zero		1


	//   ....[73]....
        /*058c*/ 	.word	0x00004130
        /*0590*/ 	.word	0x000000ff
        /*0594*/ 	.word	0x00000000
        /*0598*/ 	.short	0x010a
        /*059a*/ 	.byte	0x04
	.zero		1


	//   ....[74]....
        /*059c*/ 	.word	0x00004830
        /*05a0*/ 	.word	0x000000ff
        /*05a4*/ 	.word	0x00000110
        /*05a8*/ 	.short	0x010a
        /*05aa*/ 	.byte	0x1f
	.zero		1


	//   ....[75]....
        /*05ac*/ 	.word	0x000048d0
        /*05b0*/ 	.word	0x000000ff
        /*05b4*/ 	.word	0x00000000
        /*05b8*/ 	.short	0x0101
        /*05ba*/ 	.byte	0x38
	.zero		1


	//   ....[76]....
        /*05bc*/ 	.word	0x00004df0
        /*05c0*/ 	.word	0x000000ff
        /*05c4*/ 	.word	0x00000108
        /*05c8*/ 	.short	0x010a
        /*05ca*/ 	.byte	0x1f
	.zero		1


	//   ....[77]....
        /*05cc*/ 	.word	0x000052a0
        /*05d0*/ 	.word	0x000000ff
        /*05d4*/ 	.word	0x000000e0
        /*05d8*/ 	.short	0x010a
        /*05da*/ 	.byte	0x1f
	.zero		1


	//   ....[78]....
        /*05dc*/ 	.word	0x000053f0
        /*05e0*/ 	.word	0x000000ff
        /*05e4*/ 	.word	0x000000c0
        /*05e8*/ 	.short	0x010b
        /*05ea*/ 	.byte	0x1f
	.zero		1


	//   ....[79]....
        /*05ec*/ 	.word	0x00005400
        /*05f0*/ 	.word	0x000000ff
        /*05f4*/ 	.word	0x00000000
        /*05f8*/ 	.short	0x0101
        /*05fa*/ 	.byte	0x3d
	.zero		1


	//   ....[80]....
        /*05fc*/ 	.word	0x00005410
        /*0600*/ 	.word	0x000000ff
        /*0604*/ 	.word	0x000000e8
        /*0608*/ 	.short	0x010a
        /*060a*/ 	.byte	0x1f
	.zero		1


	//   ....[81]....
        /*060c*/ 	.word	0x00005570
        /*0610*/ 	.word	0x000000ff
        /*0614*/ 	.word	0x000000c8
        /*0618*/ 	.short	0x010b
        /*061a*/ 	.byte	0x1f
	.zero		1


	//   ....[82]....
        /*061c*/ 	.word	0x00005580
        /*0620*/ 	.word	0x000000ff
        /*0624*/ 	.word	0x00000000
        /*0628*/ 	.short	0x0101
        /*062a*/ 	.byte	0x3c
	.zero		1


	//   ....[83]....
        /*062c*/ 	.word	0x00005590
        /*0630*/ 	.word	0x000000ff
        /*0634*/ 	.word	0x000000f0
        /*0638*/ 	.short	0x010a
        /*063a*/ 	.byte	0x1f
	.zero		1


	//   ....[84]....
        /*063c*/ 	.word	0x00005710
        /*0640*/ 	.word	0x000000ff
        /*0644*/ 	.word	0x000000d0
        /*0648*/ 	.short	0x010b
        /*064a*/ 	.byte	0x1f
	.zero		1


	//   ....[85]....
        /*064c*/ 	.word	0x00005720
        /*0650*/ 	.word	0x000000ff
        /*0654*/ 	.word	0x00000000
        /*0658*/ 	.short	0x0101
        /*065a*/ 	.byte	0x3b
	.zero		1


	//   ....[86]....
        /*065c*/ 	.word	0x00005730
        /*0660*/ 	.word	0x000000ff
        /*0664*/ 	.word	0x000000f8
        /*0668*/ 	.short	0x010a
        /*066a*/ 	.byte	0x1f
	.zero		1


	//   ....[87]....
        /*066c*/ 	.word	0x000058e0
        /*0670*/ 	.word	0x000000ff
        /*0674*/ 	.word	0x000000d8
        /*0678*/ 	.short	0x010b
        /*067a*/ 	.byte	0x1f
	.zero		1


	//   ....[88]....
        /*067c*/ 	.word	0x000058f0
        /*0680*/ 	.word	0x000000ff
        /*0684*/ 	.word	0x00000000
        /*0688*/ 	.short	0x0101
        /*068a*/ 	.byte	0x3a
	.zero		1


	//   ....[89]....
        /*068c*/ 	.word	0x00005920
        /*0690*/ 	.word	0x000000ff
        /*0694*/ 	.word	0x000000e0
        /*0698*/ 	.short	0x010a
        /*069a*/ 	.byte	0x1f
	.zero		1


	//   ....[90]....
        /*069c*/ 	.word	0x00005940
        /*06a0*/ 	.word	0x000000ff
        /*06a4*/ 	.word	0x000000e8
        /*06a8*/ 	.short	0x010a
        /*06aa*/ 	.byte	0x1f
	.zero		1


	//   ....[91]....
        /*06ac*/ 	.word	0x00005960
        /*06b0*/ 	.word	0x000000ff
        /*06b4*/ 	.word	0x000000f0
        /*06b8*/ 	.short	0x010a
        /*06ba*/ 	.byte	0x1f
	.zero		1


	//   ....[92]....
        /*06bc*/ 	.word	0x000059a0
        /*06c0*/ 	.word	0x00000000
        /*06c4*/ 	.word	0x000000f8
        /*06c8*/ 	.short	0x010a
        /*06ca*/ 	.byte	0xff
	.zero		1


	//   ....[93]....
        /*06cc*/ 	.word	0x00005d00
        /*06d0*/ 	.word	0x000000ff
        /*06d4*/ 	.word	0x00000110
        /*06d8*/ 	.short	0x010a
        /*06da*/ 	.byte	0x30
	.zero		1


	//   ....[94]....
        /*06dc*/ 	.word	0x00005dd0
        /*06e0*/ 	.word	0x000000ff
        /*06e4*/ 	.word	0x00000000
        /*06e8*/ 	.short	0x0101
        /*06ea*/ 	.byte	0x04
	.zero		1


	//   ....[95]....
        /*06ec*/ 	.word	0x00006df0
        /*06f0*/ 	.word	0x000000ff
        /*06f4*/ 	.word	0x000000c0
        /*06f8*/ 	.short	0x010a
        /*06fa*/ 	.byte	0x30
	.zero		1


	//   ....[96]....
        /*06fc*/ 	.word	0x00006e30
        /*0700*/ 	.word	0x00000063
        /*0704*/ 	.word	0x00000120
        /*0708*/ 	.short	0x010a
        /*070a*/ 	.byte	0xff
	.zero		1


	//   ....[97]....
        /*070c*/ 	.word	0x00006f20
        /*0710*/ 	.word	0x000000ff
        /*0714*/ 	.word	0x000000c0
        /*0718*/ 	.short	0x010a
        /*071a*/ 	.byte	0x30
	.zero		1


	//   ....[98]....
        /*071c*/ 	.word	0x00007010
        /*0720*/ 	.word	0x00000063
        /*0724*/ 	.word	0x00000120
        /*0728*/ 	.short	0x010a
        /*072a*/ 	.byte	0xff
	.zero		1


	//   ....[99]....
        /*072c*/ 	.word	0x00007ae0
        /*0730*/ 	.word	0x00000000
        /*0734*/ 	.word	0x00000000
        /*0738*/ 	.short	0x0101
        /*073a*/ 	.byte	0xff
	.zero		1


	//   ....[100]....
        /*073c*/ 	.word	0x00007af0
        /*0740*/ 	.word	0x00000003
        /*0744*/ 	.word	0x000000c0
        /*0748*/ 	.short	0x010a
        /*074a*/ 	.byte	0xff
	.zero		1


	//   ....[101]....
        /*074c*/ 	.word	0x00007bd0
        /*0750*/ 	.word	0x00000003
        /*0754*/ 	.word	0x000000c0
        /*0758*/ 	.short	0x010a
        /*075a*/ 	.byte	0xff
	.zero		1


	//   ....[102]....
        /*075c*/ 	.word	0x00008720
        /*0760*/ 	.word	0x0000003d
        /*0764*/ 	.word	0x00000000
        /*0768*/ 	.short	0x0101
        /*076a*/ 	.byte	0xff
	.zero		1


	//   ....[103]....
        /*076c*/ 	.word	0x00008740
        /*0770*/ 	.word	0x0000003e
        /*0774*/ 	.word	0x000000c0
        /*0778*/ 	.short	0x010a
        /*077a*/ 	.byte	0xff
	.zero		1


	//   ....[104]....
        /*077c*/ 	.word	0x00008810
        /*0780*/ 	.word	0x0000003e
        /*0784*/ 	.word	0x000000c0
        /*0788*/ 	.short	0x010a
        /*078a*/ 	.byte	0xff
	.zero		1


	//   ....[105]....
        /*078c*/ 	.word	0x00009350
        /*0790*/ 	.word	0x0000003d
        /*0794*/ 	.word	0x00000000
        /*0798*/ 	.short	0x0101
        /*079a*/ 	.byte	0xff
	.zero		1


	//   ....[106]....
        /*079c*/ 	.word	0x00009370
        /*07a0*/ 	.word	0x0000003e
        /*07a4*/ 	.word	0x000000c0
        /*07a8*/ 	.short	0x010a
        /*07aa*/ 	.byte	0xff
	.zero		1


	//   ....[107]....
        /*07ac*/ 	.word	0x00009440
        /*07b0*/ 	.word	0x0000003e
        /*07b4*/ 	.word	0x000000c0
        /*07b8*/ 	.short	0x010a
        /*07ba*/ 	.byte	0xff
	.zero		1


	//   ....[108]....
        /*07bc*/ 	.word	0x00009860
        /*07c0*/ 	.word	0x000000ff
        /*07c4*/ 	.word	0x00000000
        /*07c8*/ 	.short	0x0101
        /*07ca*/ 	.byte	0x04
	.zero		1


	//   ....[109]....
        /*07cc*/ 	.word	0x00009ff0
        /*07d0*/ 	.word	0x00000003
        /*07d4*/ 	.word	0x00000000
        /*07d8*/ 	.short	0x0101
        /*07da*/ 	.byte	0xff
	.zero		1


	//   ....[110]....
        /*07dc*/ 	.word	0x0000a270
        /*07e0*/ 	.word	0x000000ff
        /*07e4*/ 	.word	0x00000000
        /*07e8*/ 	.short	0x0101
        /*07ea*/ 	.byte	0x04
	.zero		1


	//   ....[111]....
        /*07ec*/ 	.word	0x0000a2a0
        /*07f0*/ 	.word	0x00000000
        /*07f4*/ 	.word	0x00000060
        /*07f8*/ 	.short	0x010a
        /*07fa*/ 	.byte	0xff
	.zero		1


	//   ....[112]....
        /*07fc*/ 	.word	0x0000a300
        /*0800*/ 	.word	0x00000000
        /*0804*/ 	.word	0x00000060
        /*0808*/ 	.short	0x010a
        /*080a*/ 	.byte	0xff
	.zero		1


	//   ....[113]....
        /*080c*/ 	.word	0x0000a360
        /*0810*/ 	.word	0x00000000
        /*0814*/ 	.word	0x00000110
        /*0818*/ 	.short	0x010a
        /*081a*/ 	.byte	0xff
	.zero		1


	//   ....[114]....
        /*081c*/ 	.word	0x0000a3c0
        /*0820*/ 	.word	0x00000000
        /*0824*/ 	.word	0x00000000
        /*0828*/ 	.short	0x010a
        /*082a*/ 	.byte	0xff
	.zero		1


	//   ....[115]....
        /*082c*/ 	.word	0x0000a420
        /*0830*/ 	.word	0x00000000
        /*0834*/ 	.word	0x00000000
        /*0838*/ 	.short	0x010a
        /*083a*/ 	.byte	0xff
	.zero		1


	//   ....[116]....
        /*083c*/ 	.word	0x0000a480
        /*0840*/ 	.word	0x00000000
        /*0844*/ 	.word	0x00000000
        /*0848*/ 	.short	0x010a
        /*084a*/ 	.byte	0xff
	.zero		1


	//   ....[117]....
        /*084c*/ 	.word	0x0000a4e0
        /*0850*/ 	.word	0x00000000
        /*0854*/ 	.word	0x00000000
        /*0858*/ 	.short	0x010a
        /*085a*/ 	.byte	0xff
	.zero		1


	//   ....[118]....
        /*085c*/ 	.word	0x0000a540
        /*0860*/ 	.word	0x00000000
        /*0864*/ 	.word	0x00000000
        /*0868*/ 	.short	0x010a
        /*086a*/ 	.byte	0xff
	.zero		1


	//   ....[119]....
        /*086c*/ 	.word	0x0000a5a0
        /*0870*/ 	.word	0x00000000
        /*0874*/ 	.word	0x00000000
        /*0878*/ 	.short	0x010a
        /*087a*/ 	.byte	0xff
	.zero		1


	//   ....[120]....
        /*087c*/ 	.word	0x0000a600
        /*0880*/ 	.word	0x00000000
        /*0884*/ 	.word	0x00000000
        /*0888*/ 	.short	0x010a
        /*088a*/ 	.byte	0xff
	.zero		1


	//   ....[121]....
        /*088c*/ 	.word	0x0000a660
        /*0890*/ 	.word	0x00000000
        /*0894*/ 	.word	0x00000000
        /*0898*/ 	.short	0x010a
        /*089a*/ 	.byte	0xff
	.zero		1


	//   ....[122]....
        /*089c*/ 	.word	0x0000a6c0
        /*08a0*/ 	.word	0x00000000
        /*08a4*/ 	.word	0x00000000
        /*08a8*/ 	.short	0x010a
        /*08aa*/ 	.byte	0xff
	.zero		1


	//   ....[123]....
        /*08ac*/ 	.word	0x0000a720
        /*08b0*/ 	.word	0x00000000
        /*08b4*/ 	.word	0x00000000
        /*08b8*/ 	.short	0x010a
        /*08ba*/ 	.byte	0xff
	.zero		1


	//   ....[124]....
        /*08bc*/ 	.word	0x0000a780
        /*08c0*/ 	.word	0x00000000
        /*08c4*/ 	.word	0x00000000
        /*08c8*/ 	.short	0x010a
        /*08ca*/ 	.byte	0xff
	.zero		1


	//   ....[125]....
        /*08cc*/ 	.word	0x0000a7e0
        /*08d0*/ 	.word	0x00000004
        /*08d4*/ 	.word	0x00000118
        /*08d8*/ 	.short	0x010a
        /*08da*/ 	.byte	0xff
	.zero		1


	//   ....[126]....
        /*08dc*/ 	.word	0x0000a840
        /*08e0*/ 	.word	0x00000004
        /*08e4*/ 	.word	0x00000110
        /*08e8*/ 	.short	0x010a
        /*08ea*/ 	.byte	0xff
	.zero		1


	//   ....[127]....
        /*08ec*/ 	.word	0x0000a8a0
        /*08f0*/ 	.word	0x00000000
        /*08f4*/ 	.word	0x00000110
        /*08f8*/ 	.short	0x010a
        /*08fa*/ 	.byte	0xff
	.zero		1


	//   ....[128]....
        /*08fc*/ 	.word	0x0000a900
        /*0900*/ 	.word	0x00000005
        /*0904*/ 	.word	0x00000130
        /*0908*/ 	.short	0x010a
        /*090a*/ 	.byte	0xff
	.zero		1


	//   ....[129]....
        /*090c*/ 	.word	0x0000a960
        /*0910*/ 	.word	0x00000000
        /*0914*/ 	.word	0x00000000
        /*0918*/ 	.short	0x010a
        /*091a*/ 	.byte	0xff
	.zero		1


	//   ....[130]....
        /*091c*/ 	.word	0x0000a9c0
        /*0920*/ 	.word	0x00000000
        /*0924*/ 	.word	0x00000000
        /*0928*/ 	.short	0x010a
        /*092a*/ 	.byte	0xff
	.zero		1


	//   ....[131]....
        /*092c*/ 	.word	0x0000aa20
        /*0930*/ 	.word	0x00000000
        /*0934*/ 	.word	0x00000000
        /*0938*/ 	.short	0x010a
        /*093a*/ 	.byte	0xff
	.zero		1


	//   ....[132]....
        /*093c*/ 	.word	0x0000aa80
        /*0940*/ 	.word	0x00000000
        /*0944*/ 	.word	0x00000110
        /*0948*/ 	.short	0x010a
        /*094a*/ 	.byte	0xff
	.zero		1


	//   ....[133]....
        /*094c*/ 	.word	0x0000aae0
        /*0950*/ 	.word	0x00000003
        /*0954*/ 	.word	0x00000108
        /*0958*/ 	.short	0x010a
        /*095a*/ 	.byte	0xff
	.zero		1


	//   ....[134]....
        /*095c*/ 	.word	0x0000ab40
        /*0960*/ 	.word	0x00000000
        /*0964*/ 	.word	0x000000e0
        /*0968*/ 	.short	0x010a
        /*096a*/ 	.byte	0xff
	.zero		1


	//   ....[135]....
        /*096c*/ 	.word	0x0000aba0
        /*0970*/ 	.word	0x00000000
        /*0974*/ 	.word	0x000000e8
        /*0978*/ 	.short	0x010a
        /*097a*/ 	.byte	0xff
	.zero		1


	//   ....[136]....
        /*097c*/ 	.word	0x0000ac00
        /*0980*/ 	.word	0x00000000
        /*0984*/ 	.word	0x000000f0
        /*0988*/ 	.short	0x010a
        /*098a*/ 	.byte	0xff
	.zero		1


	//   ....[137]....
        /*098c*/ 	.word	0x0000ac60
        /*0990*/ 	.word	0x00000000
        /*0994*/ 	.word	0x000000f8
        /*0998*/ 	.short	0x010a
        /*099a*/ 	.byte	0xff
	.zero		1


	//   ....[138]....
        /*099c*/ 	.word	0x0000acc0
        /*09a0*/ 	.word	0x00000000
        /*09a4*/ 	.word	0x000000e0
        /*09a8*/ 	.short	0x010a
        /*09aa*/ 	.byte	0xff
	.zero		1


	//   ....[139]....
        /*09ac*/ 	.word	0x0000ad20
        /*09b0*/ 	.word	0x00000000
        /*09b4*/ 	.word	0x000000e8
        /*09b8*/ 	.short	0x010a
        /*09ba*/ 	.byte	0xff
	.zero		1


	//   ....[140]....
        /*09bc*/ 	.word	0x0000ad80
        /*09c0*/ 	.word	0x00000000
        /*09c4*/ 	.word	0x000000f0
        /*09c8*/ 	.short	0x010a
        /*09ca*/ 	.byte	0xff
	.zero		1


	//   ....[141]....
        /*09cc*/ 	.word	0x0000ade0
        /*09d0*/ 	.word	0x00000000
        /*09d4*/ 	.word	0x00000110
        /*09d8*/ 	.short	0x010a
        /*09da*/ 	.byte	0xff
	.zero		1


	//   ....[142]....
        /*09dc*/ 	.word	0x0000ae40
        /*09e0*/ 	.word	0x00000002
        /*09e4*/ 	.word	0x000000c0
        /*09e8*/ 	.short	0x010a
        /*09ea*/ 	.byte	0xff
	.zero		1


	//   ....[143]....
        /*09ec*/ 	.word	0x0000ae90
        /*09f0*/ 	.word	0x00000063
        /*09f4*/ 	.word	0x00000120
        /*09f8*/ 	.short	0x010a
        /*09fa*/ 	.byte	0xff
	.zero		1


	//   ....[144]....
        /*09fc*/ 	.word	0x0000aee0
        /*0a00*/ 	.word	0x00000003
        /*0a04*/ 	.word	0x000000c0
        /*0a08*/ 	.short	0x010a
        /*0a0a*/ 	.byte	0xff
	.zero		1


	//   ....[145]....
        /*0a0c*/ 	.word	0x0000af30
        /*0a10*/ 	.word	0x0000003e
        /*0a14*/ 	.word	0x000000c0
        /*0a18*/ 	.short	0x010a
        /*0a1a*/ 	.byte	0xff
	.zero		1


	//   ....[146]....
        /*0a1c*/ 	.word	0x0000af80
        /*0a20*/ 	.word	0x0000003e
        /*0a24*/ 	.word	0x000000c0
        /*0a28*/ 	.short	0x010a
        /*0a2a*/ 	.byte	0xff
	.zero		1


	//----- nvinfo : EIATTR_NUM_MBARRIERS
	.align		4
.L_47:
        /*0a2c*/ 	.byte	0x03, 0x38
        /*0a2e*/ 	.short	0x0028


	//----- nvinfo : EIATTR_EXIT_INSTR_OFFSETS
	.align		4
        /*0a30*/ 	.byte	0x04, 0x1c
        /*0a32*/ 	.short	(.L_49 - .L_48)


	//   ....[0]....
.L_48:
        /*0a34*/ 	.word	0x00003350


	//   ....[1]....
        /*0a38*/ 	.word	0x00003600


	//   ....[2]....
        /*0a3c*/ 	.word	0x00003660


	//   ....[3]....
        /*0a40*/ 	.word	0x000043a0


	//   ....[4]....
        /*0a44*/ 	.word	0x000059d0


	//   ....[5]....
        /*0a48*/ 	.word	0x00005a10


	//   ....[6]....
        /*0a4c*/ 	.word	0x0000a150


	//   ....[7]....
        /*0a50*/ 	.word	0x0000a1d0


	//   ....[8]....
        /*0a54*/ 	.word	0x0000a200


	//   ....[9]....
        /*0a58*/ 	.word	0x0000a280


	//----- nvinfo : EIATTR_MAX_THREADS
	.align		4
.L_49:
        /*0a5c*/ 	.byte	0x04, 0x05
        /*0a5e*/ 	.short	(.L_51 - .L_50)
.L_50:
        /*0a60*/ 	.word	0x00000100
        /*0a64*/ 	.word	0x00000001
        /*0a68*/ 	.word	0x00000001


	//----- nvinfo : EIATTR_CRS_STACK_SIZE
	.align		4
.L_51:
        /*0a6c*/ 	.byte	0x04, 0x1e
        /*0a6e*/ 	.short	(.L_53 - .L_52)
.L_52:
        /*0a70*/ 	.word	0x00000000


	//----- nvinfo : EIATTR_CBANK_PARAM_SIZE
	.align		4
.L_53:
        /*0a74*/ 	.byte	0x03, 0x19
        /*0a76*/ 	.short	0x0800


	//----- nvinfo : EIATTR_PARAM_CBANK
	.align		4
        /*0a78*/ 	.byte	0x04, 0x0a
        /*0a7a*/ 	.short	(.L_55 - .L_54)
	.align		4
.L_54:
        /*0a7c*/ 	.word	index@(.nv.constant0._ZN7cutlass13device_kernelINS_4conv6kernel13ConvUniversalINS1_16ConvProblemShapeILNS1_8OperatorE2ELi2EEENS1_10collective14CollectiveConvINS1_47MainloopSm100TmaUmmaWarpSpecializedImplicitGemmILS5_2ELi12ELi2ELi1ELi2EN4cute5tupleIJNSA_1CILi1EEESD_SD_EEEEENSB_IJNSC_ILi128EEENSB_IJSG_EEENSB_IJNSC_ILi32EEEEEEEEENS_10bfloat16_tESL_NSA_8TiledMMAINSA_8MMA_AtomIJNSA_20SM100_MMA_F16BF16_SSISL_SL_fLi128ELi128ELNSA_4UMMA5MajorE1ELSQ_1ELNSP_7ScaleInE0ELSR_0EEEEEENSA_6LayoutISE_NSB_IJNSC_ILi0EEESV_SV_EEEEENSB_IJNSA_10UnderscoreESY_SY_EEEEENS7_6detail27Sm100ImplicitGemmTileTraitsINSA_13SM90_TMA_LOADENSA_14ComposedLayoutINSA_7SwizzleILi3ELi4ELi3EEENSA_18smem_ptr_flag_bitsILi16EEENSU_INSB_IJNSC_ILi64EEENSC_ILi8EEEEEENSB_IJSD_S19_EEEEEEEvEENS12_INSA_20SM90_TMA_LOAD_IM2COLES1E_vEEEENS_8epilogue10collective18CollectiveEpilogueINS1J_23Sm100TmaWarpSpecializedILi4ELi2ELi32ELb1ELb0EEEJSK_NSB_IJNSU_ISG_SD_EENSU_ISI_SD_EEEEESL_NSB_IJlNSB_IJSD_llEEESV_EEESL_S1S_NS1J_6fusion15FusionCallbacksIS1N_NS1T_17LinearCombinationISL_fSL_fLNS_15FloatRoundStyleE2EEESK_S1Q_JEEENSA_5SM1004TMEM4LOAD26SM100_TMEM_LOAD_32dp32b32xES13_NS14_INS15_ILi2ELi4ELi3EEES18_NSU_INSB_IJS1A_SI_EEENSB_IJSI_SD_EEEEEEENSA_39AutoVectorizingCopyWithAssumedAlignmentILi128EEENSA_14SM90_TMA_STOREES27_S29_S29_EEEvvEEEEvNT_6ParamsE)
        /*0a80*/ 	.short	0x0380
        /*0a82*/ 	.short	0x0800


	//----- nvinfo : EIATTR_SW_WAR
	.align		4
.L_55:
        /*0a84*/ 	.byte	0x04, 0x36
        /*0a86*/ 	.short	(.L_57 - .L_56)
.L_56:
        /*0a88*/ 	.word	0x00000008
.L_57:


//--------------------- .nv.callgraph             --------------------------
	.section	.nv.callgraph,"",@"SHT_CUDA_CALLGRAPH"
	.align	4
	.sectionentsize	8
	.align		4
        /*0000*/ 	.word	0x00000000
	.align		4
        /*0004*/ 	.word	0xffffffff
	.align		4
        /*0008*/ 	.word	index@(_ZN7cutlass13device_kernelINS_4conv6kernel13ConvUniversalINS1_16ConvProblemShapeILNS1_8OperatorE2ELi2EEENS1_10collective14CollectiveConvINS1_47MainloopSm100TmaUmmaWarpSpecializedImplicitGemmILS5_2ELi12ELi2ELi1ELi2EN4cute5tupleIJNSA_1CILi1EEESD_SD_EEEEENSB_IJNSC_ILi128EEENSB_IJSG_EEENSB_IJNSC_ILi32EEEEEEEEENS_10bfloat16_tESL_NSA_8TiledMMAINSA_8MMA_AtomIJNSA_20SM100_MMA_F16BF16_SSISL_SL_fLi128ELi128ELNSA_4UMMA5MajorE1ELSQ_1ELNSP_7ScaleInE0ELSR_0EEEEEENSA_6LayoutISE_NSB_IJNSC_ILi0EEESV_SV_EEEEENSB_IJNSA_10UnderscoreESY_SY_EEEEENS7_6detail27Sm100ImplicitGemmTileTraitsINSA_13SM90_TMA_LOADENSA_14ComposedLayoutINSA_7SwizzleILi3ELi4ELi3EEENSA_18smem_ptr_flag_bitsILi16EEENSU_INSB_IJNSC_ILi64EEENSC_ILi8EEEEEENSB_IJSD_S19_EEEEEEEvEENS12_INSA_20SM90_TMA_LOAD_IM2COLES1E_vEEEENS_8epilogue10collective18CollectiveEpilogueINS1J_23Sm100TmaWarpSpecializedILi4ELi2ELi32ELb1ELb0EEEJSK_NSB_IJNSU_ISG_SD_EENSU_ISI_SD_EEEEESL_NSB_IJlNSB_IJSD_llEEESV_EEESL_S1S_NS1J_6fusion15FusionCallbacksIS1N_NS1T_17LinearCombinationISL_fSL_fLNS_15FloatRoundStyleE2EEESK_S1Q_JEEENSA_5SM1004TMEM4LOAD26SM100_TMEM_LOAD_32dp32b32xES13_NS14_INS15_ILi2ELi4ELi3EEES18_NSU_INSB_IJS1A_SI_EEENSB_IJSI_SD_EEEEEEENSA_39AutoVectorizingCopyWithAssumedAlignmentILi128EEENSA_14SM90_TMA_STOREES27_S29_S29_EEEvvEEEEvNT_6ParamsE)
	.align		4
        /*000c*/ 	.word	index@(__assertfail)
	.align		4
        /*0010*/ 	.word	0x00000000
	.align		4
        /*0014*/ 	.word	0xfffffffe
	.align		4
        /*0018*/ 	.word	0x00000000
	.align		4
        /*001c*/ 	.word	0xfffffffd
	.align		4
        /*0020*/ 	.word	0x00000000
	.align		4
        /*0024*/ 	.word	0xfffffffc


//--------------------- .nv.constant4             --------------------------
	.section	.nv.constant4,"a",@progbits
	.align	8
	.align		8
.nv.constant4:
        /*0000*/ 	.dword	__assertfail
	.align		8
        /*0008*/ 	.dword	__unnamed_1
	.align		8
        /*0010*/ 	.dword	__unnamed_2
	.align		8
        /*0018*/ 	.dword	_ZN39_INTERNAL_e256f0fe_4_k_cu_c64881aa_31284cuda3std3__45__cpo5beginE
	.align		8
        /*0020*/ 	.dword	_ZN39_INTERNAL_e256f0fe_4_k_cu_c64881aa_31284cuda3std3__45__cpo3endE
	.align		8
        /*0028*/ 	.dword	_ZN39_INTERNAL_e256f0fe_4_k_cu_c64881aa_31284cuda3std3__45__cpo6cbeginE
	.align		8
        /*0030*/ 	.dword	_ZN39_INTERNAL_e256f0fe_4_k_cu_c64881aa_31284cuda3std3__45__cpo4cendE
	.align		8
        /*0038*/ 	.dword	_ZN39_INTERNAL_e256f0fe_4_k_cu_c64881aa_31284cuda3std3__441_GLOBAL__N__e256f0fe_4_k_cu_c64881aa_31286ignoreE
	.align		8
        /*0040*/ 	.dword	_ZN39_INTERNAL_e256f0fe_4_k_cu_c64881aa_31284cuda3std3__419piecewise_constructE
	.align		8
        /*0048*/ 	.dword	_ZN39_INTERNAL_e256f0fe_4_k_cu_c64881aa_31284cuda3std3__48in_placeE
	.align		8
        /*0050*/ 	.dword	_ZN39_INTERNAL_e256f0fe_4_k_cu_c64881aa_31284cuda3std6ranges3__45__cpo4swapE
	.align		8
        /*0058*/ 	.dword	_ZN39_INTERNAL_e256f0fe_4_k_cu_c64881aa_31284cuda3std6ranges3__45__cpo9iter_moveE
	.align		8
        /*0060*/ 	.dword	_ZN39_INTERNAL_e256f0fe_4_k_cu_c64881aa_31284cute7productE
	.align		8
        /*0068*/ 	.dword	_ZN39_INTERNAL_e256f0fe_4_k_cu_c64881aa_31284cute1_E
	.align		8
        /*0070*/ 	.dword	$str$27
	.align		8
        /*0078*/ 	.dword	$str$28
	.align		8
        /*0080*/ 	.dword	$str$29
	.align		8
        /*0088*/ 	.dword	$str$30


//--------------------- .text._ZN7cutlass13device_kernelINS_4conv6kernel13ConvUniversalINS1_16ConvProblemShapeILNS1_8OperatorE2ELi2EEENS1_10collective14CollectiveConvINS1_47MainloopSm100TmaUmmaWarpSpecializedImplicitGemmILS5_2ELi12ELi2ELi1ELi2EN4cute5tupleIJNSA_1CILi1EEESD_SD_EEEEENSB_IJNSC_ILi128EEENSB_IJSG_EEENSB_IJNSC_ILi32EEEEEEEEENS_10bfloat16_tESL_NSA_8TiledMMAINSA_8MMA_AtomIJNSA_20SM100_MMA_F16BF16_SSISL_SL_fLi128ELi128ELNSA_4UMMA5MajorE1ELSQ_1ELNSP_7ScaleInE0ELSR_0EEEEEENSA_6LayoutISE_NSB_IJNSC_ILi0EEESV_SV_EEEEENSB_IJNSA_10UnderscoreESY_SY_EEEEENS7_6detail27Sm100ImplicitGemmTileTraitsINSA_13SM90_TMA_LOADENSA_14ComposedLayoutINSA_7SwizzleILi3ELi4ELi3EEENSA_18smem_ptr_flag_bitsILi16EEENSU_INSB_IJNSC_ILi64EEENSC_ILi8EEEEEENSB_IJSD_S19_EEEEEEEvEENS12_INSA_20SM90_TMA_LOAD_IM2COLES1E_vEEEENS_8epilogue10collective18CollectiveEpilogueINS1J_23Sm100TmaWarpSpecializedILi4ELi2ELi32ELb1ELb0EEEJSK_NSB_IJNSU_ISG_SD_EENSU_ISI_SD_EEEEESL_NSB_IJlNSB_IJSD_llEEESV_EEESL_S1S_NS1J_6fusion15FusionCallbacksIS1N_NS1T_17LinearCombinationISL_fSL_fLNS_15FloatRoundStyleE2EEESK_S1Q_JEEENSA_5SM1004TMEM4LOAD26SM100_TMEM_LOAD_32dp32b32xES13_NS14_INS15_ILi2ELi4ELi3EEES18_NSU_INSB_IJS1A_SI_EEENSB_IJSI_SD_EEEEEEENSA_39AutoVectorizingCopyWithAssumedAlignmentILi128EEENSA_14SM90_TMA_STOREES27_S29_S29_EEEvvEEEEvNT_6ParamsE --------------------------
	.section	.text._ZN7cutlass13device_kernelINS_4conv6kernel13ConvUniversalINS1_16ConvProblemShapeILNS1_8OperatorE2ELi2EEENS1_10collective14CollectiveConvINS1_47MainloopSm100TmaUmmaWarpSpecializedImplicitGemmILS5_2ELi12ELi2ELi1ELi2EN4cute5tupleIJNSA_1CILi1EEESD_SD_EEEEENSB_IJNSC_ILi128EEENSB_IJSG_EEENSB_IJNSC_ILi32EEEEEEEEENS_10bfloat16_tESL_NSA_8TiledMMAINSA_8MMA_AtomIJNSA_20SM100_MMA_F16BF16_SSISL_SL_fLi128ELi128ELNSA_4UMMA5MajorE1ELSQ_1ELNSP_7ScaleInE0ELSR_0EEEEEENSA_6LayoutISE_NSB_IJNSC_ILi0EEESV_SV_EEEEENSB_IJNSA_10UnderscoreESY_SY_EEEEENS7_6detail27Sm100ImplicitGemmTileTraitsINSA_13SM90_TMA_LOADENSA_14ComposedLayoutINSA_7SwizzleILi3ELi4ELi3EEENSA_18smem_ptr_flag_bitsILi16EEENSU_INSB_IJNSC_ILi64EEENSC_ILi8EEEEEENSB_IJSD_S19_EEEEEEEvEENS12_INSA_20SM90_TMA_LOAD_IM2COLES1E_vEEEENS_8epilogue10collective18CollectiveEpilogueINS1J_23Sm100TmaWarpSpecializedILi4ELi2ELi32ELb1ELb0EEEJSK_NSB_IJNSU_ISG_SD_EENSU_ISI_SD_EEEEESL_NSB_IJlNSB_IJSD_llEEESV_EEESL_S1S_NS1J_6fusion15FusionCallbacksIS1N_NS1T_17LinearCombinationISL_fSL_fLNS_15FloatRoundStyleE2EEESK_S1Q_JEEENSA_5SM1004TMEM4LOAD26SM100_TMEM_LOAD_32dp32b32xES13_NS14_INS15_ILi2ELi4ELi3EEES18_NSU_INSB_IJS1A_SI_EEENSB_IJSI_SD_EEEEEEENSA_39AutoVectorizingCopyWithAssumedAlignmentILi128EEENSA_14SM90_TMA_STOREES27_S29_S29_EEEvvEEEEvNT_6ParamsE,"ax",@progbits
	.align	128
.text._ZN7cutlass13device_kernelINS_4conv6kernel13ConvUniversalINS1_16ConvProblemShapeILNS1_8OperatorE2ELi2EEENS1_10collective14CollectiveConvINS1_47MainloopSm100TmaUmmaWarpSpecializedImplicitGemmILS5_2ELi12ELi2ELi1ELi2EN4cute5tupleIJNSA_1CILi1EEESD_SD_EEEEENSB_IJNSC_ILi128EEENSB_IJSG_EEENSB_IJNSC_ILi32EEEEEEEEENS_10bfloat16_tESL_NSA_8TiledMMAINSA_8MMA_AtomIJNSA_20SM100_MMA_F16BF16_SSISL_SL_fLi128ELi128ELNSA_4UMMA5MajorE1ELSQ_1ELNSP_7ScaleInE0ELSR_0EEEEEENSA_6LayoutISE_NSB_IJNSC_ILi0EEESV_SV_EEEEENSB_IJNSA_10UnderscoreESY_SY_EEEEENS7_6detail27Sm100ImplicitGemmTileTraitsINSA_13SM90_TMA_LOADENSA_14ComposedLayoutINSA_7SwizzleILi3ELi4ELi3EEENSA_18smem_ptr_flag_bitsILi16EEENSU_INSB_IJNSC_ILi64EEENSC_ILi8EEEEEENSB_IJSD_S19_EEEEEEEvEENS12_INSA_20SM90_TMA_LOAD_IM2COLES1E_vEEEENS_8epilogue10collective18CollectiveEpilogueINS1J_23Sm100TmaWarpSpecializedILi4ELi2ELi32ELb1ELb0EEEJSK_NSB_IJNSU_ISG_SD_EENSU_ISI_SD_EEEEESL_NSB_IJlNSB_IJSD_llEEESV_EEESL_S1S_NS1J_6fusion15FusionCallbacksIS1N_NS1T_17LinearCombinationISL_fSL_fLNS_15FloatRoundStyleE2EEESK_S1Q_JEEENSA_5SM1004TMEM4LOAD26SM100_TMEM_LOAD_32dp32b32xES13_NS14_INS15_ILi2ELi4ELi3EEES18_NSU_INSB_IJS1A_SI_EEENSB_IJSI_SD_EEEEEEENSA_39AutoVectorizingCopyWithAssumedAlignmentILi128EEENSA_14SM90_TMA_STOREES27_S29_S29_EEEvvEEEEvNT_6ParamsE:
        .type           _ZN7cutlass13device_kernelINS_4conv6kernel13ConvUniversalINS1_16ConvProblemShapeILNS1_8OperatorE2ELi2EEENS1_10collective14CollectiveConvINS1_47MainloopSm100TmaUmmaWarpSpecializedImplicitGemmILS5_2ELi12ELi2ELi1ELi2EN4cute5tupleIJNSA_1CILi1EEESD_SD_EEEEENSB_IJNSC_ILi128EEENSB_IJSG_EEENSB_IJNSC_ILi32EEEEEEEEENS_10bfloat16_tESL_NSA_8TiledMMAINSA_8MMA_AtomIJNSA_20SM100_MMA_F16BF16_SSISL_SL_fLi128ELi128ELNSA_4UMMA5MajorE1ELSQ_1ELNSP_7ScaleInE0ELSR_0EEEEEENSA_6LayoutISE_NSB_IJNSC_ILi0EEESV_SV_EEEEENSB_IJNSA_10UnderscoreESY_SY_EEEEENS7_6detail27Sm100ImplicitGemmTileTraitsINSA_13SM90_TMA_LOADENSA_14ComposedLayoutINSA_7SwizzleILi3ELi4ELi3EEENSA_18smem_ptr_flag_bitsILi16EEENSU_INSB_IJNSC_ILi64EEENSC_ILi8EEEEEENSB_IJSD_S19_EEEEEEEvEENS12_INSA_20SM90_TMA_LOAD_IM2COLES1E_vEEEENS_8epilogue10collective18CollectiveEpilogueINS1J_23Sm100TmaWarpSpecializedILi4ELi2ELi32ELb1ELb0EEEJSK_NSB_IJNSU_ISG_SD_EENSU_ISI_SD_EEEEESL_NSB_IJlNSB_IJSD_llEEESV_EEESL_S1S_NS1J_6fusion15FusionCallbacksIS1N_NS1T_17LinearCombinationISL_fSL_fLNS_15FloatRoundStyleE2EEESK_S1Q_JEEENSA_5SM1004TMEM4LOAD26SM100_TMEM_LOAD_32dp32b32xES13_NS14_INS15_ILi2ELi4ELi3EEES18_NSU_INSB_IJS1A_SI_EEENSB_IJSI_SD_EEEEEEENSA_39AutoVectorizingCopyWithAssumedAlignmentILi128EEENSA_14SM90_TMA_STOREES27_S29_S29_EEEvvEEEEvNT_6ParamsE,@function
        .size           _ZN7cutlass13device_kernelINS_4conv6kernel13ConvUniversalINS1_16ConvProblemShapeILNS1_8OperatorE2ELi2EEENS1_10collective14CollectiveConvINS1_47MainloopSm100TmaUmmaWarpSpecializedImplicitGemmILS5_2ELi12ELi2ELi1ELi2EN4cute5tupleIJNSA_1CILi1EEESD_SD_EEEEENSB_IJNSC_ILi128EEENSB_IJSG_EEENSB_IJNSC_ILi32EEEEEEEEENS_10bfloat16_tESL_NSA_8TiledMMAINSA_8MMA_AtomIJNSA_20SM100_MMA_F16BF16_SSISL_SL_fLi128ELi128ELNSA_4UMMA5MajorE1ELSQ_1ELNSP_7ScaleInE0ELSR_0EEEEEENSA_6LayoutISE_NSB_IJNSC_ILi0EEESV_SV_EEEEENSB_IJNSA_10UnderscoreESY_SY_EEEEENS7_6detail27Sm100ImplicitGemmTileTraitsINSA_13SM90_TMA_LOADENSA_14ComposedLayoutINSA_7SwizzleILi3ELi4ELi3EEENSA_18smem_ptr_flag_bitsILi16EEENSU_INSB_IJNSC_ILi64EEENSC_ILi8EEEEEENSB_IJSD_S19_EEEEEEEvEENS12_INSA_20SM90_TMA_LOAD_IM2COLES1E_vEEEENS_8epilogue10collective18CollectiveEpilogueINS1J_23Sm100TmaWarpSpecializedILi4ELi2ELi32ELb1ELb0EEEJSK_NSB_IJNSU_ISG_SD_EENSU_ISI_SD_EEEEESL_NSB_IJlNSB_IJSD_llEEESV_EEESL_S1S_NS1J_6fusion15FusionCallbacksIS1N_NS1T_17LinearCombinationISL_fSL_fLNS_15FloatRoundStyleE2EEESK_S1Q_JEEENSA_5SM1004TMEM4LOAD26SM100_TMEM_LOAD_32dp32b32xES13_NS14_INS15_ILi2ELi4ELi3EEES18_NSU_INSB_IJS1A_SI_EEENSB_IJSI_SD_EEEEEEENSA_39AutoVectorizingCopyWithAssumedAlignmentILi128EEENSA_14SM90_TMA_STOREES27_S29_S29_EEEvvEEEEvNT_6ParamsE,(.L_x_191 - _ZN7cutlass13device_kernelINS_4conv6kernel13ConvUniversalINS1_16ConvProblemShapeILNS1_8OperatorE2ELi2EEENS1_10collective14CollectiveConvINS1_47MainloopSm100TmaUmmaWarpSpecializedImplicitGemmILS5_2ELi12ELi2ELi1ELi2EN4cute5tupleIJNSA_1CILi1EEESD_SD_EEEEENSB_IJNSC_ILi128EEENSB_IJSG_EEENSB_IJNSC_ILi32EEEEEEEEENS_10bfloat16_tESL_NSA_8TiledMMAINSA_8MMA_AtomIJNSA_20SM100_MMA_F16BF16_SSISL_SL_fLi128ELi128ELNSA_4UMMA5MajorE1ELSQ_1ELNSP_7ScaleInE0ELSR_0EEEEEENSA_6LayoutISE_NSB_IJNSC_ILi0EEESV_SV_EEEEENSB_IJNSA_10UnderscoreESY_SY_EEEEENS7_6detail27Sm100ImplicitGemmTileTraitsINSA_13SM90_TMA_LOADENSA_14ComposedLayoutINSA_7SwizzleILi3ELi4ELi3EEENSA_18smem_ptr_flag_bitsILi16EEENSU_INSB_IJNSC_ILi64EEENSC_ILi8EEEEEENSB_IJSD_S19_EEEEEEEvEENS12_INSA_20SM90_TMA_LOAD_IM2COLES1E_vEEEENS_8epilogue10collective18CollectiveEpilogueINS1J_23Sm100TmaWarpSpecializedILi4ELi2ELi32ELb1ELb0EEEJSK_NSB_IJNSU_ISG_SD_EENSU_ISI_SD_EEEEESL_NSB_IJlNSB_IJSD_llEEESV_EEESL_S1S_NS1J_6fusion15FusionCallbacksIS1N_NS1T_17LinearCombinationISL_fSL_fLNS_15FloatRoundStyleE2EEESK_S1Q_JEEENSA_5SM1004TMEM4LOAD26SM100_TMEM_LOAD_32dp32b32xES13_NS14_INS15_ILi2ELi4ELi3EEES18_NSU_INSB_IJS1A_SI_EEENSB_IJSI_SD_EEEEEEENSA_39AutoVectorizingCopyWithAssumedAlignmentILi128EEENSA_14SM90_TMA_STOREES27_S29_S29_EEEvvEEEEvNT_6ParamsE)
        .other          _ZN7cutlass13device_kernelINS_4conv6kernel13ConvUniversalINS1_16ConvProblemShapeILNS1_8OperatorE2ELi2EEENS1_10collective14CollectiveConvINS1_47MainloopSm100TmaUmmaWarpSpecializedImplicitGemmILS5_2ELi12ELi2ELi1ELi2EN4cute5tupleIJNSA_1CILi1EEESD_SD_EEEEENSB_IJNSC_ILi128EEENSB_IJSG_EEENSB_IJNSC_ILi32EEEEEEEEENS_10bfloat16_tESL_NSA_8TiledMMAINSA_8MMA_AtomIJNSA_20SM100_MMA_F16BF16_SSISL_SL_fLi128ELi128ELNSA_4UMMA5MajorE1ELSQ_1ELNSP_7ScaleInE0ELSR_0EEEEEENSA_6LayoutISE_NSB_IJNSC_ILi0EEESV_SV_EEEEENSB_IJNSA_10UnderscoreESY_SY_EEEEENS7_6detail27Sm100ImplicitGemmTileTraitsINSA_13SM90_TMA_LOADENSA_14ComposedLayoutINSA_7SwizzleILi3ELi4ELi3EEENSA_18smem_ptr_flag_bitsILi16EEENSU_INSB_IJNSC_ILi64EEENSC_ILi8EEEEEENSB_IJSD_S19_EEEEEEEvEENS12_INSA_20SM90_TMA_LOAD_IM2COLES1E_vEEEENS_8epilogue10collective18CollectiveEpilogueINS1J_23Sm100TmaWarpSpecializedILi4ELi2ELi32ELb1ELb0EEEJSK_NSB_IJNSU_ISG_SD_EENSU_ISI_SD_EEEEESL_NSB_IJlNSB_IJSD_llEEESV_EEESL_S1S_NS1J_6fusion15FusionCallbacksIS1N_NS1T_17LinearCombinationISL_fSL_fLNS_15FloatRoundStyleE2EEESK_S1Q_JEEENSA_5SM1004TMEM4LOAD26SM100_TMEM_LOAD_32dp32b32xES13_NS14_INS15_ILi2ELi4ELi3EEES18_NSU_INSB_IJS1A_SI_EEENSB_IJSI_SD_EEEEEEENSA_39AutoVectorizingCopyWithAssumedAlignmentILi128EEENSA_14SM90_TMA_STOREES27_S29_S29_EEEvvEEEEvNT_6ParamsE,@"STO_CUDA_ENTRY STV_DEFAULT"
_ZN7cutlass13device_kernelINS_4conv6kernel13ConvUniversalINS1_16ConvProblemShapeILNS1_8OperatorE2ELi2EEENS1_10collective14CollectiveConvINS1_47MainloopSm100TmaUmmaWarpSpecializedImplicitGemmILS5_2ELi12ELi2ELi1ELi2EN4cute5tupleIJNSA_1CILi1EEESD_SD_EEEEENSB_IJNSC_ILi128EEENSB_IJSG_EEENSB_IJNSC_ILi32EEEEEEEEENS_10bfloat16_tESL_NSA_8TiledMMAINSA_8MMA_AtomIJNSA_20SM100_MMA_F16BF16_SSISL_SL_fLi128ELi128ELNSA_4UMMA5MajorE1ELSQ_1ELNSP_7ScaleInE0ELSR_0EEEEEENSA_6LayoutISE_NSB_IJNSC_ILi0EEESV_SV_EEEEENSB_IJNSA_10UnderscoreESY_SY_EEEEENS7_6detail27Sm100ImplicitGemmTileTraitsINSA_13SM90_TMA_LOADENSA_14ComposedLayoutINSA_7SwizzleILi3ELi4ELi3EEENSA_18smem_ptr_flag_bitsILi16EEENSU_INSB_IJNSC_ILi64EEENSC_ILi8EEEEEENSB_IJSD_S19_EEEEEEEvEENS12_INSA_20SM90_TMA_LOAD_IM2COLES1E_vEEEENS_8epilogue10collective18CollectiveEpilogueINS1J_23Sm100TmaWarpSpecializedILi4ELi2ELi32ELb1ELb0EEEJSK_NSB_IJNSU_ISG_SD_EENSU_ISI_SD_EEEEESL_NSB_IJlNSB_IJSD_llEEESV_EEESL_S1S_NS1J_6fusion15FusionCallbacksIS1N_NS1T_17LinearCombinationISL_fSL_fLNS_15FloatRoundStyleE2EEESK_S1Q_JEEENSA_5SM1004TMEM4LOAD26SM100_TMEM_LOAD_32dp32b32xES13_NS14_INS15_ILi2ELi4ELi3EEES18_NSU_INSB_IJS1A_SI_EEENSB_IJSI_SD_EEEEEEENSA_39AutoVectorizingCopyWithAssumedAlignmentILi128EEENSA_14SM90_TMA_STOREES27_S29_S29_EEEvvEEEEvNT_6ParamsE:
[----:B------:R-:W1:Y:S01]  /*0000*/  LDC R1, c[0x0][0x37c] ;  /* 0x0000df00ff017b82 */ /* 0x000e620000000800 */
[----:B------:R-:W2:Y:S01]  /*0010*/  S2R R87, SR_TID.X ;  /* 0x0000000000577919 */ /* 0x000ea20000002100 */
[----:B------:R-:W3:Y:S01]  /*0020*/  LDCU.64 UR8, c[0x0][0x890] ;  /* 0x00011200ff0877ac */ /* 0x000ee20008000a00 */
[----:B-1----:R-:W-:Y:S01]  /*0030*/  VIADD R1, R1, 0xfffffff8 ;  /* 0xfffffff801017836 */ /* 0x002fe20000000000 */
[----:B------:R-:W-:Y:S02]  /*0040*/  PRMT R89, RZ, 0x7610, R89 ;  /* 0x00007610ff597816 */ /* 0x000fe40000000059 */
[----:B------:R-:W-:Y:S01]  /*0050*/  ELECT P3, URZ, PT ;  /* 0x0000000000ff782f */ /* 0x000fe20003860000 */
[----:B---3--:R-:W-:-:S04]  /*0060*/  UISETP.NE.U32.AND UP0, UPT, UR8, URZ, UPT ;  /* 0x000000ff0800728c */ /* 0x008fc8000bf05070 */
[----:B------:R-:W-:Y:S01]  /*0070*/  UISETP.NE.AND.EX UP0, UPT, UR9, URZ, UPT, UP0 ;  /* 0x000000ff0900728c */ /* 0x000fe2000bf05300 */
[----:B--2---:R-:W-:-:S05]  /*0080*/  SHF.R.U32.HI R90, RZ, 0x5, R87 ;  /* 0x00000005ff5a7819 */ /* 0x004fca0000011657 */
[----:B------:R-:W1:Y:S02]  /*0090*/  SHFL.IDX PT, R0, R90, RZ, 0x1f ;  /* 0x00001fff5a007589 */ /* 0x000e6400000e0000 */
[----:B-1----:R-:W-:Y:S01]  /*00a0*/  R2UR UR18, R0 ;  /* 0x00000000001272ca */ /* 0x002fe200000e0000 */
[----:B------:R-:W-:-:S14]  /*00b0*/  BRA.U UP0, `(.L_x_0) ;  /* 0x0000000100307547 */ /* 0x000fdc000b800000 */
[----:B------:R-:W1:Y:S02]  /*00c0*/  LDCU.64 UR4, c[0x0][0x888] ;  /* 0x00011100ff0477ac */ /* 0x000e640008000a00 */
[----:B-1----:R-:W-:-:S04]  /*00d0*/  UISETP.NE.U32.AND UP0, UPT, UR4, URZ, UPT ;  /* 0x000000ff0400728c */ /* 0x002fc8000bf05070 */
[----:B------:R-:W-:-:S09]  /*00e0*/  UISETP.NE.AND.EX UP0, UPT, UR5, URZ, UPT, UP0 ;  /* 0x000000ff0500728c */ /* 0x000fd2000bf05300 */
[----:B------:R-:W-:Y:S05]  /*00f0*/  BRA.U !UP0, `(.L_x_1) ;  /* 0x0000000108147547 */ /* 0x000fea000b800000 */
[----:B------:R-:W1:Y:S01]  /*0100*/  LDC.64 R2, c[0x0][0x888] ;  /* 0x00022200ff027b82 */ /* 0x000e620000000a00 */
[----:B------:R-:W1:Y:S02]  /*0110*/  LDCU.64 UR4, c[0x0][0x358] ;  /* 0x00006b00ff0477ac */ /* 0x000e640008000a00 */
[----:B-1----:R1:W5:Y:S01]  /*0120*/  LDG.E R41, desc[UR4][R2.64] ;  /* 0x0000000402297981 */ /* 0x002362000c1e1900 */
[----:B------:R-:W-:Y:S01]  /*0130*/  HFMA2 R89, -RZ, RZ, 0, 5.9604644775390625e-08 ;  /* 0x00000001ff597431 */ /* 0x000fe200000001ff */
[----:B------:R-:W-:Y:S05]  /*0140*/  BRA `(.L_x_0) ;  /* 0x00000000000c7947 */ /* 0x000fea0003800000 */
.L_x_1:
[----:B------:R-:W1:Y:S01]  /*0150*/  LDCU UR4, c[0x0][0x880] ;  /* 0x00011000ff0477ac */ /* 0x000e620008000800 */
[----:B------:R-:W-:Y:S01]  /*0160*/  HFMA2 R89, -RZ, RZ, 0, 5.9604644775390625e-08 ;  /* 0x00000001ff597431 */ /* 0x000fe200000001ff */
[----:B-1----:R-:W-:-:S07]  /*0170*/  MOV R41, UR4 ;  /* 0x0000000400297c02 */ /* 0x002fce0008000f00 */
.L_x_0:
[----:B------:R-:W2:Y:S02]  /*0180*/  LDCU.64 UR4, c[0x0][0x8b0] ;  /* 0x00011600ff0477ac */ /* 0x000ea40008000a00 */
[----:B--2---:R-:W-:-:S04]  /*0190*/  UISETP.NE.U32.AND UP0, UPT, UR4, URZ, UPT ;  /* 0x000000ff0400728c */ /* 0x004fc8000bf05070 */
[----:B------:R-:W-:-:S09]  /*01a0*/  UISETP.NE.AND.EX UP0, UPT, UR5, URZ, UPT, UP0 ;  /* 0x000000ff0500728c */ /* 0x000fd2000bf05300 */
[----:B------:R-:W-:Y:S05]  /*01b0*/  BRA.U UP0, `(.L_x_2) ;  /* 0x0000000100287547 */ /* 0x000fea000b800000 */
[----:B------:R-:W2:Y:S02]  /*01c0*/  LDCU.64 UR4, c[0x0][0x8a8] ;  /* 0x00011500ff0477ac */ /* 0x000ea40008000a00 */
[----:B--2---:R-:W-:-:S04]  /*01d0*/  UISETP.NE.U32.AND UP0, UPT, UR4, URZ, UPT ;  /* 0x000000ff0400728c */ /* 0x004fc8000bf05070 */
[----:B------:R-:W-:-:S09]  /*01e0*/  UISETP.NE.AND.EX UP0, UPT, UR5, URZ, UPT, UP0 ;  /* 0x000000ff0500728c */ /* 0x000fd2000bf05300 */
[----:B------:R-:W-:Y:S05]  /*01f0*/  BRA.U !UP0, `(.L_x_3) ;  /* 0x0000000108107547 */ /* 0x000fea000b800000 */
[----:B------:R-:W2:Y:S01]  /*0200*/  LDC.64 R38, c[0x0][0x8a8] ;  /* 0x00022a00ff267b82 */ /* 0x000ea20000000a00 */
[----:B------:R-:W2:Y:S02]  /*0210*/  LDCU.64 UR4, c[0x0][0x358] ;  /* 0x00006b00ff0477ac */ /* 0x000ea40008000a00 */
[----:B--2---:R2:W5:Y:S01]  /*0220*/  LDG.E R38, desc[UR4][R38.64] ;  /* 0x0000000426267981 */ /* 0x004562000c1e1900 */
[----:B------:R-:W-:Y:S05]  /*0230*/  BRA `(.L_x_2) ;  /* 0x0000000000087947 */ /* 0x000fea0003800000 */
.L_x_3:
[----:B------:R-:W2:Y:S02]  /*0240*/  LDCU UR4, c[0x0][0x8a0] ;  /* 0x00011400ff0477ac */ /* 0x000ea40008000800 */
[----:B--2---:R-:W-:Y:S02]  /*0250*/  MOV R38, UR4 ;  /* 0x0000000400267c02 */ /* 0x004fe40008000f00 */
.L_x_2:
[----:B------:R-:W-:Y:S01]  /*0260*/  IMAD.U32 R0, RZ, RZ, UR18 ;  /* 0x00000012ff007e24 */ /* 0x000fe2000f8e00ff */
[----:B------:R-:W-:Y:S04]  /*0270*/  BSSY.RECONVERGENT B0, `(.L_x_4) ;  /* 0x000000c000007945 */ /* 0x000fe80003800200 */
[C---:B------:R-:W-:Y:S02]  /*0280*/  ISETP.NE.OR P1, PT, R0.reuse, 0x1, !P3 ;  /* 0x000000010000780c */ /* 0x040fe40005f25670 */
[----:B------:R-:W-:-:S11]  /*0290*/  ISETP.NE.OR P0, PT, R0, 0x3, !P3 ;  /* 0x000000030000780c */ /* 0x000fd60005f05670 */
[----:B------:R-:W-:Y:S05]  /*02a0*/  @P1 BRA `(.L_x_5) ;  /* 0x0000000000201947 */ /* 0x000fea0003800000 */
[----:B------:R-:W3:Y:S02]  /*02b0*/  LDCU.64 UR4, c[0x0][0x348] ;  /* 0x00006900ff0477ac */ /* 0x000ee40008000a00 */
[----:B---3--:R-:W-:Y:S02]  /*02c0*/  UIADD3 UR6, UP1, UPT, UR4, 0x80, URZ ;  /* 0x0000008004067890 */ /* 0x008fe4000ff3e0ff */
[----:B------:R-:W-:Y:S02]  /*02d0*/  UIADD3 UR4, UP0, UPT, UR4, 0x180, URZ ;  /* 0x0000018004047890 */ /* 0x000fe4000ff1e0ff */
[----:B------:R-:W-:Y:S02]  /*02e0*/  UIADD3.X UR7, UPT, UPT, URZ, UR5, URZ, UP1, !UPT ;  /* 0x00000005ff077290 */ /* 0x000fe40008ffe4ff */
[----:B------:R-:W-:-:S07]  /*02f0*/  UIADD3.X UR5, UPT, UPT, URZ, UR5, URZ, UP0, !UPT ;  /* 0x00000005ff057290 */ /* 0x000fce00087fe4ff */
[----:B------:R3:W-:Y:S02]  /*0300*/  UTMACCTL.PF [UR6] ;  /* 0x00000000060079b9 */ /* 0x0007e40008040000 */
[----:B------:R3:W-:Y:S02]  /*0310*/  UTMACCTL.PF [UR4] ;  /* 0x00000000040079b9 */ /* 0x0007e40008040000 */
[----:B---3--:R-:W-:Y:S01]  /*0320*/  NOP ;  /* 0x0000000000007918 */ /* 0x008fe20000000000 */
.L_x_5:
[----:B------:R-:W-:Y:S05]  /*0330*/  BSYNC.RECONVERGENT B0 ;  /* 0x0000000000007941 */ /* 0x000fea0003800200 */
.L_x_4:
[----:B------:R-:W-:Y:S04]  /*0340*/  BSSY.RECONVERGENT B0, `(.L_x_6) ;  /* 0x000000a000007945 */ /* 0x000fe80003800200 */
        /* <DEDUP_REMOVED lines=9> */
.L_x_7:
[----:B------:R-:W-:Y:S05]  /*03e0*/  BSYNC.RECONVERGENT B0 ;  /* 0x0000000000007941 */ /* 0x000fea0003800200 */
.L_x_6:
[----:B------:R-:W3:Y:S01]  /*03f0*/  LDCU.64 UR4, c[0x0][0x888] ;  /* 0x00011100ff0477ac */ /* 0x000ee20008000a00 */
[----:B------:R-:W-:Y:S02]  /*0400*/  UISETP.EQ.U32.AND UP2, UPT, UR8, URZ, UPT ;  /* 0x000000ff0800728c */ /* 0x000fe4000bf42070 */
[----:B------:R-:W-:Y:S02]  /*0410*/  UPLOP3.LUT UP3, UPT, UPT, UPT, UPT, 0x80, 0x8 ;  /* 0x000000000008789c */ /* 0x000fe40003f6f070 */
[----:B---3--:R-:W-:-:S04]  /*0420*/  UISETP.NE.U32.AND UP0, UPT, UR4, URZ, UPT ;  /* 0x000000ff0400728c */ /* 0x008fc8000bf05070 */
[----:B------:R-:W-:-:S04]  /*0430*/  UISETP.NE.AND.EX UP1, UPT, UR5, URZ, UPT, UP0 ;  /* 0x000000ff0500728c */ /* 0x000fc8000bf25300 */
[----:B------:R-:W-:-:S04]  /*0440*/  UISETP.EQ.OR.EX UP4, UPT, UR9, URZ, !UP1, UP2 ;  /* 0x000000ff0900728c */ /* 0x000fc8000cf82720 */
[----:B------:R-:W-:-:S06]  /*0450*/  UP2UR UR4, UPR, URZ, 0x10 ;  /* 0x00000010ff047883 */ /* 0x000fcc0008000000 */
[----:B------:R-:W-:Y:S01]  /*0460*/  MOV R93, UR4 ;  /* 0x00000004005d7c02 */ /* 0x000fe20008000f00 */
[----:B------:R-:W-:Y:S06]  /*0470*/  BRA.U !UP4, `(.L_x_8) ;  /* 0x000000010c207547 */ /* 0x000fec000b800000 */
[----:B------:R-:W-:Y:S01]  /*0480*/  UISETP.NE.U32.AND UP2, UPT, UR8, URZ, UPT ;  /* 0x000000ff0800728c */ /* 0x000fe2000bf45070 */
[----:B-----5:R-:W-:Y:S01]  /*0490*/  FSETP.NEU.AND P0, PT, R41, RZ, PT ;  /* 0x000000ff2900720b */ /* 0x020fe20003f0d000 */
[----:B------:R-:W-:Y:S02]  /*04a0*/  USEL UR4, URZ, 0xffffffff, UP1 ;  /* 0xffffffffff047887 */ /* 0x000fe40008800000 */
[----:B------:R-:W-:-:S10]  /*04b0*/  UISETP.NE.AND.EX UP2, UPT, UR9, URZ, UPT, UP2 ;  /* 0x000000ff0900728c */ /* 0x000fd4000bf45320 */
[----:B------:R-:W-:Y:S01]  /*04c0*/  VOTEU.ANY UP0, P0 ;  /* 0x0000000000ff7886 */ /* 0x000fe20000000100 */
[----:B------:R-:W-:-:S04]  /*04d0*/  @!UP2 USEL UR4, URZ, 0xffffffff, UP0 ;  /* 0xffffffffff04a887 */ /* 0x000fc80008000000 */
[----:B------:R-:W-:-:S04]  /*04e0*/  ULOP3.LUT UR4, UR4, 0x1, URZ, 0xc0, !UPT ;  /* 0x0000000104047892 */ /* 0x000fc8000f8ec0ff */
[----:B------:R-:W-:-:S11]  /*04f0*/  UISETP.NE.U32.AND UP3, UPT, UR4, 0x1, UPT ;  /* 0x000000010400788c */ /* 0x000fd6000bf65070 */
.L_x_8:
[----:B-1----:R-:W1:Y:S01]  /*0500*/  SHFL.IDX PT, R2, R90, RZ, 0x1f ;  /* 0x00001fff5a027589 */ /* 0x002e6200000e0000 */
[----:B------:R-:W-:-:S04]  /*0510*/  UISETP.NE.AND UP0, UPT, UR18, 0x2, UPT ;  /* 0x000000021200788c */ /* 0x000fc8000bf05270 */
[----:B------:R-:W-:Y:S01]  /*0520*/  USEL UR63, URZ, 0x1, UP0 ;  /* 0x00000001ff3f7887 */ /* 0x000fe20008000000 */
[----:B-1----:R-:W-:-:S13]  /*0530*/  ISETP.NE.AND P0, PT, R2, RZ, PT ;  /* 0x000000ff0200720c */ /* 0x002fda0003f05270 */
[----:B------:R-:W-:Y:S05]  /*0540*/  @P0 BRA `(.L_x_9) ;  /* 0x0000000000940947 */ /* 0x000fea0003800000 */
[----:B------:R-:W-:Y:S01]  /*0550*/  ELECT P0, URZ, PT ;  /* 0x0000000000ff782f */ /* 0x000fe20003800000 */
[----:B------:R-:W-:-:S12]  /*0560*/  BSSY.RECONVERGENT B0, `(.L_x_9) ;  /* 0x0000023000007945 */ /* 0x000fd80003800200 */
[----:B------:R-:W-:Y:S05]  /*0570*/  @!P0 BRA `(.L_x_10) ;  /* 0x0000000000848947 */ /* 0x000fea0003800000 */
[----:B------:R-:W1:Y:S01]  /*0580*/  S2UR UR4, SR_CgaCtaId ;  /* 0x00000000000479c3 */ /* 0x000e620000008800 */
[----:B------:R-:W-:Y:S01]  /*0590*/  UMOV UR5, 0x400 ;  /* 0x0000040000057882 */ /* 0x000fe20000000000 */
[----:B------:R-:W-:Y:S02]  /*05a0*/  UMOV UR6, 0x1 ;  /* 0x0000000100067882 */ /* 0x000fe40000000000 */
[----:B------:R-:W-:-:S04]  /*05b0*/  UIADD3 UR6, UPT, UPT, -UR6, 0x100000, URZ ;  /* 0x0010000006067890 */ /* 0x000fc8000fffe1ff */
[----:B------:R-:W-:Y:S02]  /*05c0*/  USHF.L.U32 UR7, UR6, 0xb, URZ ;  /* 0x0000000b06077899 */ /* 0x000fe400080006ff */
[----:B------:R-:W-:Y:S02]  /*05d0*/  USHF.L.U32 UR6, UR6, 0x1, URZ ;  /* 0x0000000106067899 */ /* 0x000fe400080006ff */
[----:B-1----:R-:W-:Y:S01]  /*05e0*/  ULEA UR4, UR4, UR5, 0x18 ;  /* 0x0000000504047291 */ /* 0x002fe2000f8ec0ff */
[----:B------:R-:W1:Y:S11]  /*05f0*/  FENCE.VIEW.ASYNC.S ;  /* 0x00000000000073c6 */ /* 0x000e760000000000 */
[----:B-1----:R1:W3:Y:S01]  /*0600*/  SYNCS.EXCH.64 URZ, [UR4], UR6 ;  /* 0x0000000604ff75b2 */ /* 0x0022e20008000100 */
[----:B------:R1:W4:Y:S01]  /*0610*/  SYNCS.EXCH.64 URZ, [UR4+0x60], UR6 ;  /* 0x0000600604ff75b2 */ /* 0x0003220008000100 */
[----:B------:R1:W1:Y:S01]  /*0620*/  SYNCS.EXCH.64 URZ, [UR4+0x8], UR6 ;  /* 0x0000080604ff75b2 */ /* 0x0002620008000100 */
        /* <DEDUP_REMOVED lines=21> */
[----:B---3--:R-:W-:Y:S01]  /*0780*/  NOP ;  /* 0x0000000000007918 */ /* 0x008fe20000000000 */
.L_x_10:
[----:B-1----:R-:W-:Y:S05]  /*0790*/  BSYNC.RECONVERGENT B0 ;  /* 0x0000000000007941 */ /* 0x002fea0003800200 */
.L_x_9:
[----:B------:R-:W1:Y:S01]  /*07a0*/  SHFL.IDX PT, R2, R90, RZ, 0x1f ;  /* 0x00001fff5a027589 */ /* 0x000e6200000e0000 */
[----:B------:R-:W-:Y:S01]  /*07b0*/  NOP ;  /* 0x0000000000007918 */ /* 0x000fe20000000000 */
[----:B-1----:R-:W-:-:S13]  /*07c0*/  ISETP.NE.AND P0, PT, R2, 0x1, PT ;  /* 0x000000010200780c */ /* 0x002fda0003f05270 */
[----:B------:R-:W-:Y:S05]  /*07d0*/  @P0 BRA `(.L_x_11) ;  /* 0x0000000000580947 */ /* 0x000fea0003800000 */
[----:B------:R-:W1:Y:S01]  /*07e0*/  S2UR UR4, SR_CgaCtaId ;  /* 0x00000000000479c3 */ /* 0x000e620000008800 */
[----:B------:R-:W-:Y:S01]  /*07f0*/  UMOV UR5, 0x400 ;  /* 0x0000040000057882 */ /* 0x000fe20000000000 */
[----:B------:R-:W-:Y:S01]  /*0800*/  UMOV UR8, 0x20 ;  /* 0x0000002000087882 */ /* 0x000fe20000000000 */
[----:B------:R-:W-:Y:S01]  /*0810*/  UMOV UR6, 0x80 ;  /* 0x0000008000067882 */ /* 0x000fe20000000000 */
[----:B------:R-:W-:-:S04]  /*0820*/  UIADD3 UR8, UPT, UPT, -UR8, 0x100000, URZ ;  /* 0x0010000008087890 */ /* 0x000fc8000fffe1ff */
[----:B------:R-:W-:Y:S02]  /*0830*/  USHF.L.U32 UR9, UR8, 0xb, URZ ;  /* 0x0000000b08097899 */ /* 0x000fe400080006ff */
[----:B------:R-:W-:Y:S02]  /*0840*/  USHF.L.U32 UR8, UR8, 0x1, URZ ;  /* 0x0000000108087899 */ /* 0x000fe400080006ff */
[----:B------:R-:W-:-:S04]  /*0850*/  UIADD3 UR6, UPT, UPT, -UR6, 0x100000, URZ ;  /* 0x0010000006067890 */ /* 0x000fc8000fffe1ff */
[----:B------:R-:W-:Y:S02]  /*0860*/  USHF.L.U32 UR7, UR6, 0xb, URZ ;  /* 0x0000000b06077899 */ /* 0x000fe400080006ff */
[----:B------:R-:W-:Y:S01]  /*0870*/  USHF.L.U32 UR6, UR6, 0x1, URZ ;  /* 0x0000000106067899 */ /* 0x000fe200080006ff */
[----:B------:R-:W-:Y:S01]  /*0880*/  ELECT P0, URZ, PT ;  /* 0x0000000000ff782f */ /* 0x000fe20003800000 */
[----:B-1----:R-:W-:Y:S01]  /*0890*/  ULEA UR4, UR4, UR5, 0x18 ;  /* 0x0000000504047291 */ /* 0x002fe2000f8ec0ff */
[----:B------:R-:W1:Y:S11]  /*08a0*/  FENCE.VIEW.ASYNC.S ;  /* 0x00000000000073c6 */ /* 0x000e760000000000 */
[----:B-1----:R1:W3:Y:S01]  /*08b0*/  SYNCS.EXCH.64 URZ, [UR4+0xc0], UR8 ;  /* 0x0000c00804ff75b2 */ /* 0x0022e20008000100 */
[----:B------:R1:W1:Y:S01]  /*08c0*/  SYNCS.EXCH.64 URZ, [UR4+0xe0], UR6 ;  /* 0x0000e00604ff75b2 */ /* 0x0002620008000100 */
[----:B------:R1:W1:Y:S01]  /*08d0*/  SYNCS.EXCH.64 URZ, [UR4+0xc8], UR8 ;  /* 0x0000c80804ff75b2 */ /* 0x0002620008000100 */
[----:B------:R1:W1:Y:S01]  /*08e0*/  SYNCS.EXCH.64 URZ, [UR4+0xe8], UR6 ;  /* 0x0000e80604ff75b2 */ /* 0x0002620008000100 */
[----:B------:R1:W1:Y:S01]  /*08f0*/  SYNCS.EXCH.64 URZ, [UR4+0xd0], UR8 ;  /* 0x0000d00804ff75b2 */ /* 0x0002620008000100 */
[----:B------:R1:W1:Y:S01]  /*0900*/  SYNCS.EXCH.64 URZ, [UR4+0xf0], UR6 ;  /* 0x0000f00604ff75b2 */ /* 0x0002620008000100 */
[----:B------:R1:W1:Y:S01]  /*0910*/  SYNCS.EXCH.64 URZ, [UR4+0xd8], UR8 ;  /* 0x0000d80804ff75b2 */ /* 0x0002620008000100 */
[----:B------:R1:W1:Y:S01]  /*0920*/  SYNCS.EXCH.64 URZ, [UR4+0xf8], UR6 ;  /* 0x0000f80604ff75b2 */ /* 0x0002620008000100 */
[----:B------:R-:W-:Y:S01]  /*0930*/  NOP ;  /* 0x0000000000007918 */ /* 0x000fe20000000000 */
.L_x_11:
[----:B------:R-:W2:Y:S01]  /*0940*/  SHFL.IDX PT, R2, R90, RZ, 0x1f ;  /* 0x00001fff5a027589 */ /* 0x000ea200000e0000 */
[----:B------:R-:W-:Y:S01]  /*0950*/  NOP ;  /* 0x0000000000007918 */ /* 0x000fe20000000000 */
[----:B--2---:R-:W-:-:S13]  /*0960*/  ISETP.NE.AND P0, PT, R2, 0x3, PT ;  /* 0x000000030200780c */ /* 0x004fda0003f05270 */
[----:B------:R-:W-:Y:S05]  /*0970*/  @P0 BRA `(.L_x_12) ;  /* 0x0000000000300947 */ /* 0x000fea0003800000 */
[----:B-1----:R-:W1:Y:S01]  /*0980*/  S2UR UR4, SR_CgaCtaId ;  /* 0x00000000000479c3 */ /* 0x002e620000008800 */
[----:B------:R-:W-:Y:S01]  /*0990*/  UMOV UR6, 0x400 ;  /* 0x0000040000067882 */ /* 0x000fe20000000000 */
[----:B------:R-:W-:Y:S01]  /*09a0*/  UMOV UR5, 0x20 ;  /* 0x0000002000057882 */ /* 0x000fe20000000000 */
[----:B------:R-:W-:Y:S01]  /*09b0*/  ELECT P0, URZ, PT ;  /* 0x0000000000ff782f */ /* 0x000fe20003800000 */
[----:B-1----:R-:W-:Y:S02]  /*09c0*/  ULEA UR6, UR4, UR6, 0x18 ;  /* 0x0000000604067291 */ /* 0x002fe4000f8ec0ff */
[----:B------:R-:W-:-:S04]  /*09d0*/  UIADD3 UR4, UPT, UPT, -UR5, 0x100000, URZ ;  /* 0x0010000005047890 */ /* 0x000fc8000fffe1ff */
[----:B------:R-:W-:Y:S02]  /*09e0*/  USHF.L.U32 UR5, UR4, 0xb, URZ ;  /* 0x0000000b04057899 */ /* 0x000fe400080006ff */
[----:B------:R-:W-:Y:S01]  /*09f0*/  USHF.L.U32 UR4, UR4, 0x1, URZ ;  /* 0x0000000104047899 */ /* 0x000fe200080006ff */
[----:B------:R-:W1:Y:S11]  /*0a00*/  FENCE.VIEW.ASYNC.S ;  /* 0x00000000000073c6 */ /* 0x000e760000000000 */
[----:B-1----:R2:W1:Y:S01]  /*0a10*/  SYNCS.EXCH.64 URZ, [UR6+0x100], UR4 ;  /* 0x0001000406ff75b2 */ /* 0x0024620008000100 */
[----:B------:R2:W1:Y:S02]  /*0a20*/  SYNCS.EXCH.64 URZ, [UR6+0x108], UR4 ;  /* 0x0001080406ff75b2 */ /* 0x0004640008000100 */
[----:B--2---:R-:W-:Y:S01]  /*0a30*/  NOP ;  /* 0x0000000000007918 */ /* 0x004fe20000000000 */
.L_x_12:
[----:B------:R-:W2:Y:S01]  /*0a40*/  SHFL.IDX PT, R2, R90, RZ, 0x1f ;  /* 0x00001fff5a027589 */ /* 0x000ea200000e0000 */
[----:B------:R-:W-:Y:S01]  /*0a50*/  NOP ;  /* 0x0000000000007918 */ /* 0x000fe20000000000 */
[----:B--2---:R-:W-:-:S13]  /*0a60*/  ISETP.NE.AND P0, PT, R2, 0x4, PT ;  /* 0x000000040200780c */ /* 0x004fda0003f05270 */
[----:B------:R-:W-:Y:S05]  /*0a70*/  @P0 BRA `(.L_x_13) ;  /* 0x0000000000440947 */ /* 0x000fea0003800000 */
[----:B-1----:R-:W1:Y:S01]  /*0a80*/  S2UR UR6, SR_CgaCtaId ;  /* 0x00000000000679c3 */ /* 0x002e620000008800 */
[----:B------:R-:W-:Y:S01]  /*0a90*/  UMOV UR4, 0x100 ;  /* 0x0000010000047882 */ /* 0x000fe20000000000 */
[----:B------:R-:W-:Y:S01]  /*0aa0*/  UMOV UR5, 0x400 ;  /* 0x0000040000057882 */ /* 0x000fe20000000000 */
[----:B------:R-:W-:Y:S01]  /*0ab0*/  USEL UR4, UR4, 0xe0, UP3 ;  /* 0x000000e004047887 */ /* 0x000fe20009800000 */
[----:B------:R-:W-:Y:S01]  /*0ac0*/  UMOV UR8, 0x1 ;  /* 0x0000000100087882 */ /* 0x000fe20000000000 */
[----:B------:R-:W-:Y:S01]  /*0ad0*/  ELECT P0, URZ, PT ;  /* 0x0000000000ff782f */ /* 0x000fe20003800000 */
[----:B------:R-:W-:-:S04]  /*0ae0*/  UIADD3 UR8, UPT, UPT, -UR8, 0x100000, URZ ;  /* 0x0010000008087890 */ /* 0x000fc8000fffe1ff */
[----:B------:R-:W-:Y:S02]  /*0af0*/  USHF.L.U32 UR9, UR8, 0xb, URZ ;  /* 0x0000000b08097899 */ /* 0x000fe400080006ff */
[----:B------:R-:W-:Y:S02]  /*0b00*/  USHF.L.U32 UR8, UR8, 0x1, URZ ;  /* 0x0000000108087899 */ /* 0x000fe400080006ff */
[----:B-1----:R-:W-:Y:S02]  /*0b10*/  ULEA UR6, UR6, UR5, 0x18 ;  /* 0x0000000506067291 */ /* 0x002fe4000f8ec0ff */
[----:B------:R-:W-:-:S04]  /*0b20*/  UIADD3 UR4, UPT, UPT, -UR4, 0x100000, URZ ;  /* 0x0010000004047890 */ /* 0x000fc8000fffe1ff */
[----:B------:R-:W-:Y:S02]  /*0b30*/  USHF.L.U32 UR5, UR4, 0xb, URZ ;  /* 0x0000000b04057899 */ /* 0x000fe400080006ff */
[----:B------:R-:W-:Y:S01]  /*0b40*/  USHF.L.U32 UR4, UR4, 0x1, URZ ;  /* 0x0000000104047899 */ /* 0x000fe200080006ff */
[----:B------:R-:W1:Y:S03]  /*0b50*/  FENCE.VIEW.ASYNC.S ;  /* 0x00000000000073c6 */ /* 0x000e660000000000 */
[----:B-1----:R2:W1:Y:S08]  /*0b60*/  SYNCS.EXCH.64 URZ, [UR6+0x110], UR8 ;  /* 0x0001100806ff75b2 */ /* 0x0024700008000100 */
[----:B------:R2:W1:Y:S02]  /*0b70*/  SYNCS.EXCH.64 URZ, [UR6+0x118], UR4 ;  /* 0x0001180406ff75b2 */ /* 0x0004640008000100 */
[----:B--2---:R-:W-:Y:S01]  /*0b80*/  NOP ;  /* 0x0000000000007918 */ /* 0x004fe20000000000 */
.L_x_13:
[----:B------:R-:W2:Y:S01]  /*0b90*/  SHFL.IDX PT, R2, R90, RZ, 0x1f ;  /* 0x00001fff5a027589 */ /* 0x000ea200000e0000 */
[----:B------:R-:W1:Y:S01]  /*0ba0*/  S2UR UR24, SR_CTAID.X ;  /* 0x00000000001879c3 */ /* 0x000e620000002500 */
[----:B------:R-:W-:-:S07]  /*0bb0*/  NOP ;  /* 0x0000000000007918 */ /* 0x000fce0000000000 */
[----:B------:R-:W1:Y:S01]  /*0bc0*/  S2UR UR20, SR_CTAID.Y ;  /* 0x00000000001479c3 */ /* 0x000e620000002600 */
[----:B--2---:R-:W-:-:S13]  /*0bd0*/  ISETP.NE.AND P0, PT, R2, 0x5, PT ;  /* 0x000000050200780c */ /* 0x004fda0003f05270 */
[----:B-1----:R-:W-:Y:S05]  /*0be0*/  @P0 BRA `(.L_x_14) ;  /* 0x0000000000480947 */ /* 0x002fea0003800000 */
        /* <DEDUP_REMOVED lines=13> */
[----:B-1----:R1:W2:Y:S01]  /*0cc0*/  SYNCS.EXCH.64 URZ, [UR4+0x120], UR8 ;  /* 0x0001200804ff75b2 */ /* 0x0022a20008000100 */
[----:B------:R1:W1:Y:S01]  /*0cd0*/  SYNCS.EXCH.64 URZ, [UR4+0x130], UR6 ;  /* 0x0001300604ff75b2 */ /* 0x0002620008000100 */
[----:B------:R1:W1:Y:S01]  /*0ce0*/  SYNCS.EXCH.64 URZ, [UR4+0x128], UR8 ;  /* 0x0001280804ff75b2 */ /* 0x0002620008000100 */
[----:B------:R1:W1:Y:S01]  /*0cf0*/  SYNCS.EXCH.64 URZ, [UR4+0x138], UR6 ;  /* 0x0001380604ff75b2 */ /* 0x0002620008000100 */
[----:B------:R-:W-:Y:S01]  /*0d00*/  NOP ;  /* 0x0000000000007918 */ /* 0x000fe20000000000 */
.L_x_14:
[----:B------:R-:W-:-:S05]  /*0d10*/  CS2R.32 R82, SR_CgaSize ;  /* 0x0000000000527805 */ /* 0x000fca0000008a00 */
[----:B------:R-:W-:-:S05]  /*0d20*/  IMAD R82, R82, -0xa0, RZ ;  /* 0xffffff6052527824 */ /* 0x000fca00078e02ff */
[----:B------:R-:W-:-:S14]  /*0d30*/  R2UR UR5, R82 ;  /* 0x00000000520572ca */ /* 0x000fdc00000e0000 */
[----:B------:R-:W3:Y:S01]  /*0d40*/  LDCU UR5, c[0x0][UR5+0x2b0] ;  /* 0x00005600050577ac */ /* 0x000ee20008000800 */
[----:B------:R-:W-:Y:S02]  /*0d50*/  I2FP.F32.U32 R5, UR24 ;  /* 0x0000001800057c45 */ /* 0x000fe40008201000 */
[----:B------:R-:W-:-:S05]  /*0d60*/  CS2R.32 R3, SR_CgaSize ;  /* 0x0000000000037805 */ /* 0x000fca0000008a00 */
[----:B------:R-:W-:-:S06]  /*0d70*/  IMAD R3, R3, -0xa0, RZ ;  /* 0xffffff6003037824 */ /* 0x000fcc00078e02ff */
[----:B------:R-:W4:Y:S01]  /*0d80*/  LDC R3, c[0x0][R3+0x2a0] ;  /* 0x0000a80003037b82 */ /* 0x000f220000000800 */
[----:B------:R-:W-:Y:S02]  /*0d90*/  I2FP.F32.U32 R4, UR20 ;  /* 0x0000001400047c45 */ /* 0x000fe40008201000 */
[----:B------:R-:W-:-:S05]  /*0da0*/  CS2R.32 R82, SR_CgaSize ;  /* 0x0000000000527805 */ /* 0x000fca0000008a00 */
[----:B------:R-:W-:-:S05]  /*0db0*/  IMAD R82, R82, -0xa0, RZ ;  /* 0xffffff6052527824 */ /* 0x000fca00078e02ff */
[----:B-1----:R-:W-:-:S14]  /*0dc0*/  R2UR UR4, R82 ;  /* 0x00000000520472ca */ /* 0x002fdc00000e0000 */
[----:B------:R-:W1:Y:S01]  /*0dd0*/  LDCU UR4, c[0x0][UR4+0x2b4] ;  /* 0x00005680040477ac */ /* 0x000e620008000800 */
[----:B------:R-:W-:Y:S01]  /*0de0*/  NOP ;  /* 0x0000000000007918 */ /* 0x000fe20000000000 */
[----:B------:R-:W2:Y:S01]  /*0df0*/  LDCU UR19, c[0x0][0xb24] ;  /* 0x00016480ff1377ac */ /* 0x000ea20008000800 */
[----:B------:R-:W-:-:S05]  /*0e00*/  CS2R.32 R2, SR_CgaSize ;  /* 0x0000000000027805 */ /* 0x000fca0000008a00 */
[----:B------:R-:W-:-:S06]  /*0e10*/  IMAD R2, R2, -0xa0, RZ ;  /* 0xffffff6002027824 */ /* 0x000fcc00078e02ff */
[----:B------:R-:W4:Y:S01]  /*0e20*/  LDC R2, c[0x0][R2+0x2a4] ;  /* 0x0000a90002027b82 */ /* 0x000f220000000800 */
[----:B---3--:R-:W-:-:S07]  /*0e30*/  FMUL R5, R5, UR5 ;  /* 0x0000000505057c20 */ /* 0x008fce0008400000 */
[----:B------:R-:W3:Y:S01]  /*0e40*/  S2UR UR49, SR_CTAID.Z ;  /* 0x00000000003179c3 */ /* 0x000ee20000002700 */
[----:B-1----:R-:W-:Y:S01]  /*0e50*/  FMUL R4, R4, UR4 ;  /* 0x0000000404047c20 */ /* 0x002fe20008400000 */
[----:B------:R-:W1:Y:S01]  /*0e60*/  F2I.U32.TRUNC.NTZ R82, R5 ;  /* 0x0000000500527305 */ /* 0x000e62000020f000 */
[----:B--2---:R-:W-:-:S07]  /*0e70*/  UISETP.GE.AND UP0, UPT, UR19, 0x1, UPT ;  /* 0x000000011300788c */ /* 0x004fce000bf06270 */
[----:B------:R-:W2:Y:S01]  /*0e80*/  F2I.U32.TRUNC.NTZ R81, R4 ;  /* 0x0000000400517305 */ /* 0x000ea2000020f000 */
[----:B-1----:R-:W-:-:S05]  /*0e90*/  IADD3 R82, PT, PT, -R82, RZ, RZ ;  /* 0x000000ff52527210 */ /* 0x002fca0007ffe1ff */
[----:B----4-:R-:W-:Y:S01]  /*0ea0*/  IMAD R82, R3, R82, UR24 ;  /* 0x0000001803527e24 */ /* 0x010fe2000f8e0252 */
[----:B--2---:R-:W-:-:S05]  /*0eb0*/  IADD3 R81, PT, PT, -R81, RZ, RZ ;  /* 0x000000ff51517210 */ /* 0x004fca0007ffe1ff */
[----:B------:R-:W-:Y:S01]  /*0ec0*/  IMAD R81, R2, R81, UR20 ;  /* 0x0000001402517e24 */ /* 0x000fe2000f8e0251 */
[----:B------:R-:W-:Y:S06]  /*0ed0*/  BAR.SYNC.DEFER_BLOCKING 0x0 ;  /* 0x0000000000007b1d */ /* 0x000fec0000010000 */
[----:B---3--:R-:W-:Y:S05]  /*0ee0*/  BRA.U !UP0, `(.L_x_15) ;  /* 0x0000000108d47547 */ /* 0x008fea000b800000 */
[----:B------:R-:W1:Y:S01]  /*0ef0*/  LDCU.128 UR28, c[0x0][0xb10] ;  /* 0x00016200ff1c77ac */ /* 0x000e620008000c00 */
[----:B------:R-:W2:Y:S01]  /*0f00*/  LDCU UR6, c[0x0][0x370] ;  /* 0x00006e00ff0677ac */ /* 0x000ea20008000800 */
[----:B------:R-:W3:Y:S01]  /*0f10*/  LDCU UR4, c[0x0][0x374] ;  /* 0x00006e80ff0477ac */ /* 0x000ee20008000800 */
[----:B------:R-:W4:Y:S01]  /*0f20*/  LDCU UR21, c[0x0][0xb0c] ;  /* 0x00016180ff1577ac */ /* 0x000f220008000800 */
[----:B------:R-:W4:Y:S01]  /*0f30*/  LDCU UR5, c[0x0][0xb20] ;  /* 0x00016400ff0577ac */ /* 0x000f220008000800 */
[----:B------:R-:W4:Y:S01]  /*0f40*/  LDCU.64 UR16, c[0x0][0xb28] ;  /* 0x00016500ff1077ac */ /* 0x000f220008000a00 */
[----:B-1----:R-:W-:Y:S02]  /*0f50*/  UISETP.NE.AND UP0, UPT, UR30, 0x1, UPT ;  /* 0x000000011e00788c */ /* 0x002fe4000bf05270 */
[----:B---3--:R-:W-:Y:S02]  /*0f60*/  UIMAD.WIDE.U32 UR8, UR4, UR31, URZ ;  /* 0x0000001f040872a5 */ /* 0x008fe4000f8e00ff */
[----:B--2---:R-:W-:-:S02]  /*0f70*/  UIMAD.WIDE.U32 UR10, UR6, UR28, URZ ;  /* 0x0000001c060a72a5 */ /* 0x004fc4000f8e00ff */
[----:B----4-:R-:W-:Y:S02]  /*0f80*/  UISETP.NE.AND UP2, UPT, UR21, 0x1, UPT ;  /* 0x000000011500788c */ /* 0x010fe4000bf45270 */
[----:B------:R-:W-:Y:S01]  /*0f90*/  UISETP.NE.AND UP4, UPT, UR19, 0x1, UPT ;  /* 0x000000011300788c */ /* 0x000fe2000bf85270 */
[----:B------:R-:W-:Y:S02]  /*0fa0*/  UMOV UR8, UR9 ;  /* 0x0000000900087c82 */ /* 0x000fe40008000000 */
[----:B------:R-:W-:Y:S01]  /*0fb0*/  UMOV UR10, UR11 ;  /* 0x0000000b000a7c82 */ /* 0x000fe20008000000 */
[----:B------:R-:W-:Y:S02]  /*0fc0*/  @UP0 USHF.R.U32.HI UR4, URZ, UR5, UR8 ;  /* 0x00000005ff040299 */ /* 0x000fe40008011608 */
[----:B------:R-:W-:Y:S02]  /*0fd0*/  UIMAD.WIDE.U32 UR12, UR20, UR31, URZ ;  /* 0x0000001f140c72a5 */ /* 0x000fe4000f8e00ff */
[----:B------:R-:W-:-:S02]  /*0fe0*/  UIMAD.WIDE.U32 UR8, UR4, UR16, URZ ;  /* 0x00000010040872a5 */ /* 0x000fc4000f8e00ff */
[----:B------:R-:W-:Y:S02]  /*0ff0*/  @UP2 USHF.R.U32.HI UR6, URZ, UR29, UR10 ;  /* 0x0000001dff062299 */ /* 0x000fe4000801160a */
[----:B------:R-:W-:Y:S02]  /*1000*/  UIMAD.WIDE.U32 UR14, UR24, UR28, URZ ;  /* 0x0000001c180e72a5 */ /* 0x000fe4000f8e00ff */
[----:B------:R-:W-:Y:S01]  /*1010*/  UIMAD.WIDE.U32 UR10, UR6, UR16, URZ ;  /* 0x00000010060a72a5 */ /* 0x000fe2000f8e00ff */
[----:B------:R-:W-:Y:S01]  /*1020*/  UMOV UR12, UR13 ;  /* 0x0000000d000c7c82 */ /* 0x000fe20008000000 */
[----:B------:R-:W-:Y:S01]  /*1030*/  UMOV UR8, UR9 ;  /* 0x0000000900087c82 */ /* 0x000fe20008000000 */
[----:B------:R-:W-:Y:S02]  /*1040*/  USHF.R.U32.HI UR12, URZ, UR5, UR12 ;  /* 0x00000005ff0c7299 */ /* 0x000fe4000801160c */
[----:B------:R-:W-:Y:S01]  /*1050*/  @UP4 USHF.R.U32.HI UR4, URZ, UR17, UR8 ;  /* 0x00000011ff044299 */ /* 0x000fe20008011608 */
[----:B------:R-:W-:Y:S01]  /*1060*/  UMOV UR14, UR15 ;  /* 0x0000000f000e7c82 */ /* 0x000fe20008000000 */
[----:B------:R-:W-:Y:S01]  /*1070*/  UMOV UR10, UR11 ;  /* 0x0000000b000a7c82 */ /* 0x000fe20008000000 */
[----:B------:R-:W-:-:S02]  /*1080*/  USHF.R.U32.HI UR14, URZ, UR29, UR14 ;  /* 0x0000001dff0e7299 */ /* 0x000fc4000801160e */
[----:B------:R-:W-:Y:S02]  /*1090*/  USEL UR5, UR20, UR12, !UP0 ;  /* 0x0000000c14057287 */ /* 0x000fe4000c000000 */
[----:B------:R-:W-:Y:S02]  /*10a0*/  @UP4 USHF.R.U32.HI UR6, URZ, UR17, UR10 ;  /* 0x00000011ff064299 */ /* 0x000fe4000801160a */
[----:B------:R-:W-:Y:S02]  /*10b0*/  UIMAD UR7, UR4, UR19, URZ ;  /* 0x00000013040772a4 */ /* 0x000fe4000f8e02ff */
[----:B------:R-:W-:Y:S02]  /*10c0*/  USEL UR4, UR24, UR14, !UP2 ;  /* 0x0000000e18047287 */ /* 0x000fe4000d000000 */
[----:B------:R-:W-:Y:S02]  /*10d0*/  UIMAD UR10, UR6, UR19, URZ ;  /* 0x00000013060a72a4 */ /* 0x000fe4000f8e02ff */
[----:B------:R-:W-:-:S02]  /*10e0*/  UISETP.GE.AND UP0, UPT, UR5, UR7, UPT ;  /* 0x000000070500728c */ /* 0x000fc4000bf06270 */
[----:B------:R-:W-:Y:S02]  /*10f0*/  UIMAD.WIDE.U32 UR8, UR5, UR16, URZ ;  /* 0x00000010050872a5 */ /* 0x000fe4000f8e00ff */
[----:B------:R-:W-:Y:S02]  /*1100*/  UISETP.GE.OR UP0, UPT, UR4, UR10, UP0 ;  /* 0x0000000a0400728c */ /* 0x000fe40008706670 */
[----:B------:R-:W-:Y:S02]  /*1110*/  UIMAD.WIDE.U32 UR10, UR4, UR16, URZ ;  /* 0x00000010040a72a5 */ /* 0x000fe4000f8e00ff */
[----:B------:R-:W-:Y:S01]  /*1120*/  UIADD3 UR10, UPT, UPT, -UR4, URZ, URZ ;  /* 0x000000ff040a7290 */ /* 0x000fe2000fffe1ff */
[----:B------:R-:W-:Y:S01]  /*1130*/  UMOV UR8, UR9 ;  /* 0x0000000900087c82 */ /* 0x000fe20008000000 */
[----:B------:R-:W-:Y:S02]  /*1140*/  UIADD3 UR9, UPT, UPT, -UR5, URZ, URZ ;  /* 0x000000ff05097290 */ /* 0x000fe4000fffe1ff */
[----:B------:R-:W-:-:S03]  /*1150*/  USHF.R.U32.HI UR8, URZ, UR17, UR8 ;  /* 0x00000011ff087299 */ /* 0x000fc60008011608 */
[----:B------:R-:W-:Y:S01]  /*1160*/  @!UP0 UMOV UR7, UR11 ;  /* 0x0000000b00078c82 */ /* 0x000fe20008000000 */
[----:B------:R-:W-:Y:S02]  /*1170*/  UIMAD UR20, UR30, UR9, UR20 ;  /* 0x000000091e1472a4 */ /* 0x000fe4000f8e0214 */
[----:B------:R-:W-:Y:S02]  /*1180*/  USEL UR8, UR5, UR8, !UP4 ;  /* 0x0000000805087287 */ /* 0x000fe4000e000000 */
[----:B------:R-:W-:Y:S02]  /*1190*/  @!UP0 USHF.R.U32.HI UR7, URZ, UR17, UR7 ;  /* 0x00000011ff078299 */ /* 0x000fe40008011607 */
[----:B------:R-:W-:Y:S02]  /*11a0*/  UIADD3 UR9, UPT, UPT, -UR8, URZ, URZ ;  /* 0x000000ff08097290 */ /* 0x000fe4000fffe1ff */
[----:B------:R-:W-:Y:S02]  /*11b0*/  @!UP0 USEL UR7, UR4, UR7, !UP4 ;  /* 0x0000000704078287 */ /* 0x000fe4000e000000 */
[----:B------:R-:W-:-:S02]  /*11c0*/  UIMAD UR9, UR19, UR9, UR5 ;  /* 0x00000009130972a4 */ /* 0x000fc4000f8e0205 */
[----:B------:R-:W-:Y:S02]  /*11d0*/  @!UP0 UIADD3 UR8, UPT, UPT, UR8, -UR7, URZ ;  /* 0x8000000708088290 */ /* 0x000fe4000fffe0ff */
[----:B------:R-:W-:Y:S02]  /*11e0*/  @!UP0 UIMAD UR7, UR9, UR6, UR7 ;  /* 0x00000006090782a4 */ /* 0x000fe4000f8e0207 */
[----:B------:R-:W-:Y:S02]  /*11f0*/  @!UP0 UIMAD UR5, UR8, UR19, UR4 ;  /* 0x00000013080582a4 */ /* 0x000fe4000f8e0204 */
[----:B------:R-:W-:Y:S02]  /*1200*/  UIMAD UR6, UR21, UR10, UR24 ;  /* 0x0000000a150672a4 */ /* 0x000fe4000f8e0218 */
[----:B------:R-:W-:Y:S01]  /*1210*/  UIMAD UR20, UR5, UR30, UR20 ;  /* 0x0000001e051472a4 */ /* 0x000fe2000f8e0214 */
[----:B------:R-:W-:Y:S02]  /*1220*/  @!UP0 UMOV UR4, UR7 ;  /* 0x0000000700048c82 */ /* 0x000fe40008000000 */
[----:B------:R-:W-:-:S12]  /*1230*/  UIMAD UR24, UR4, UR21, UR6 ;  /* 0x00000015041872a4 */ /* 0x000fd8000f8e0206 */
.L_x_15:
[----:B------:R-:W1:Y:S02]  /*1240*/  LDCU UR4, c[0x0][0xb30] ;  /* 0x00016600ff0477ac */ /* 0x000e640008000800 */
[----:B-1----:R-:W-:-:S09]  /*1250*/  UISETP.NE.AND UP0, UPT, UR4, 0x1, UPT ;  /* 0x000000010400788c */ /* 0x002fd2000bf05270 */
[----:B------:R-:W-:Y:S05]  /*1260*/  BRA.U UP0, `(.L_x_16) ;  /* 0x0000000100447547 */ /* 0x000fea000b800000 */
[----:B------:R-:W1:Y:S01]  /*1270*/  LDCU.128 UR8, c[0x0][0xb10] ;  /* 0x00016200ff0877ac */ /* 0x000e620008000c00 */
[----:B------:R-:W2:Y:S01]  /*1280*/  LDCU UR12, c[0x0][0xb0c] ;  /* 0x00016180ff0c77ac */ /* 0x000ea20008000800 */
[----:B------:R-:W3:Y:S01]  /*1290*/  LDCU UR13, c[0x0][0xb20] ;  /* 0x00016400ff0d77ac */ /* 0x000ee20008000800 */
[----:B-1----:R-:W-:Y:S02]  /*12a0*/  UIMAD.WIDE.U32 UR6, UR24, UR8, URZ ;  /* 0x00000008180672a5 */ /* 0x002fe4000f8e00ff */
[----:B------:R-:W-:Y:S02]  /*12b0*/  UIMAD.WIDE.U32 UR4, UR20, UR11, URZ ;  /* 0x0000000b140472a5 */ /* 0x000fe4000f8e00ff */
[----:B--2---:R-:W-:Y:S02]  /*12c0*/  UISETP.NE.AND UP2, UPT, UR12, 0x1, UPT ;  /* 0x000000010c00788c */ /* 0x004fe4000bf45270 */
[----:B------:R-:W-:Y:S01]  /*12d0*/  UISETP.NE.AND UP0, UPT, UR10, 0x1, UPT ;  /* 0x000000010a00788c */ /* 0x000fe2000bf05270 */
[----:B------:R-:W-:-:S02]  /*12e0*/  UMOV UR6, UR7 ;  /* 0x0000000700067c82 */ /* 0x000fc40008000000 */
[----:B------:R-:W-:Y:S01]  /*12f0*/  UMOV UR4, UR5 ;  /* 0x0000000500047c82 */ /* 0x000fe20008000000 */
[----:B------:R-:W-:Y:S02]  /*1300*/  USHF.R.U32.HI UR6, URZ, UR9, UR6 ;  /* 0x00000009ff067299 */ /* 0x000fe40008011606 */
[----:B---3--:R-:W-:Y:S02]  /*1310*/  USHF.R.U32.HI UR4, URZ, UR13, UR4 ;  /* 0x0000000dff047299 */ /* 0x008fe40008011604 */
[----:B------:R-:W-:Y:S02]  /*1320*/  USEL UR5, UR24, UR6, !UP2 ;  /* 0x0000000618057287 */ /* 0x000fe4000d000000 */
[----:B------:R-:W-:-:S04]  /*1330*/  USEL UR4, UR20, UR4, !UP0 ;  /* 0x0000000414047287 */ /* 0x000fc8000c000000 */
[----:B------:R-:W-:Y:S02]  /*1340*/  UIADD3 UR6, UPT, UPT, UR5, -UR4, URZ ;  /* 0x8000000405067290 */ /* 0x000fe4000fffe0ff */
[----:B------:R-:W-:Y:S02]  /*1350*/  UIADD3 UR4, UPT, UPT, -UR5, UR4, URZ ;  /* 0x0000000405047290 */ /* 0x000fe4000fffe1ff */
[----:B------:R-:W-:Y:S02]  /*1360*/  UIMAD UR20, UR6, UR10, UR20 ;  /* 0x0000000a061472a4 */ /* 0x000fe4000f8e0214 */
[----:B------:R-:W-:-:S12]  /*1370*/  UIMAD UR24, UR4, UR12, UR24 ;  /* 0x0000000c041872a4 */ /* 0x000fd8000f8e0218 */
.L_x_16:
[----:B------:R-:W-:Y:S01]  /*1380*/  BAR.SYNC.DEFER_BLOCKING 0x0 ;  /* 0x0000000000007b1d */ /* 0x000fe20000010000 */
[----:B------:R-:W-:Y:S01]  /*1390*/  UISETP.NE.AND UP0, UPT, UR18, 0x2, UPT ;  /* 0x000000021200788c */ /* 0x000fe2000bf05270 */
[----:B------:R-:W-:Y:S02]  /*13a0*/  ISETP.NE.OR P3, PT, R0, 0x2, !P3 ;  /* 0x000000020000780c */ /* 0x000fe40005f65670 */
[----:B------:R-:W-:Y:S02]  /*13b0*/  LOP3.LUT R0, R87, 0x1f, RZ, 0xc0, !PT ;  /* 0x0000001f57007812 */ /* 0x000fe400078ec0ff */
[----:B------:R-:W1:Y:S04]  /*13c0*/  LDCU UR39, c[0x0][0xb24] ;  /* 0x00016480ff2777ac */ /* 0x000e680008000800 */
[----:B------:R-:W-:Y:S05]  /*13d0*/  BRA.U UP0, `(.L_x_17) ;  /* 0x0000001d00e47547 */ /* 0x000fea000b800000 */
[----:B------:R-:W2:Y:S01]  /*13e0*/  LDCU UR7, c[0x0][0x390] ;  /* 0x00007200ff0777ac */ /* 0x000ea20008000800 */
[----:B------:R-:W-:Y:S01]  /*13f0*/  PLOP3.LUT P1, PT, PT, PT, UP3, 0x80, 0x8 ;  /* 0x000000000008781c */ /* 0x000fe20003f2f038 */
[----:B------:R-:W-:Y:S01]  /*1400*/  IMAD.MOV.U32 R2, RZ, RZ, RZ ;  /* 0x000000ffff027224 */ /* 0x000fe200078e00ff */
[----:B------:R-:W-:Y:S01]  /*1410*/  ISETP.EQ.OR P2, PT, R0, RZ, P3 ;  /* 0x000000ff0000720c */ /* 0x000fe20001f42670 */
[----:B------:R-:W3:Y:S01]  /*1420*/  LDCU UR6, c[0x0][0x5c0] ;  /* 0x0000b800ff0677ac */ /* 0x000ee20008000800 */
[----:B------:R-:W-:Y:S01]  /*1430*/  PLOP3.LUT P1, PT, P1, PT, PT, 0x8, 0x80 ;  /* 0x000000000080781c */ /* 0x000fe20000f2e170 */
[----:B------:R-:W4:Y:S01]  /*1440*/  LDCU UR59, c[0x0][0x370] ;  /* 0x00006e00ff3b77ac */ /* 0x000f220008000800 */
[----:B------:R-:W1:Y:S01]  /*1450*/  LDCU.64 UR52, c[0x0][0x348] ;  /* 0x00006900ff3477ac */ /* 0x000e620008000a00 */
[----:B------:R-:W1:Y:S01]  /*1460*/  LDCU UR58, c[0x0][0x374] ;  /* 0x00006e80ff3a77ac */ /* 0x000e620008000800 */
[----:B--2---:R-:W-:Y:S02]  /*1470*/  UIADD3 UR5, UPT, UPT, UR7, 0x1f, URZ ;  /* 0x0000001f07057890 */ /* 0x004fe4000fffe0ff */
[----:B---3--:R-:W-:-:S02]  /*1480*/  UIADD3 UR6, UPT, UPT, UR6, 0x7f, URZ ;  /* 0x0000007f06067890 */ /* 0x008fc4000fffe0ff */
[----:B------:R-:W-:Y:S02]  /*1490*/  USHF.R.S32.HI UR4, URZ, 0x1f, UR5 ;  /* 0x0000001fff047899 */ /* 0x000fe40008011405 */
[----:B------:R-:W-:Y:S02]  /*14a0*/  UIADD3 UR63, UPT, UPT, UR7, 0x3e, URZ ;  /* 0x0000003e073f7890 */ /* 0x000fe4000fffe0ff */
[----:B------:R-:W-:Y:S02]  /*14b0*/  ULEA.HI UR4, UR4, UR5, URZ, 0x5 ;  /* 0x0000000504047291 */ /* 0x000fe4000f8f28ff */
[----:B------:R-:W-:Y:S02]  /*14c0*/  UIADD3 UR5, UPT, UPT, UR7, -0x1, URZ ;  /* 0xffffffff07057890 */ /* 0x000fe4000fffe0ff */
[----:B------:R-:W-:Y:S02]  /*14d0*/  USHF.R.S32.HI UR61, URZ, 0x5, UR4 ;  /* 0x00000005ff3d7899 */ /* 0x000fe40008011404 */
[----:B------:R-:W-:-:S02]  /*14e0*/  UISETP.GE.U32.AND UP1, UPT, UR5, -0x3f, UPT ;  /* 0xffffffc10500788c */ /* 0x000fc4000bf26070 */
[----:B------:R-:W-:Y:S02]  /*14f0*/  UISETP.LT.U32.AND UP0, UPT, UR61, 0xc, UPT ;  /* 0x0000000c3d00788c */ /* 0x000fe4000bf01070 */
[----:B------:R-:W-:Y:S02]  /*1500*/  USHF.R.S32.HI UR4, URZ, 0x1f, UR6 ;  /* 0x0000001fff047899 */ /* 0x000fe40008011406 */
[----:B------:R-:W-:Y:S02]  /*1510*/  USEL UR60, UR61, 0xc, UP0 ;  /* 0x0000000c3d3c7887 */ /* 0x000fe40008000000 */
[----:B------:R-:W-:Y:S02]  /*1520*/  ULEA.HI UR4, UR4, UR6, URZ, 0x7 ;  /* 0x0000000604047291 */ /* 0x000fe4000f8f38ff */
[----:B------:R-:W-:Y:S02]  /*1530*/  UIADD3 UR48, UPT, UPT, UR60, -0x1, URZ ;  /* 0xffffffff3c307890 */ /* 0x000fe4000fffe0ff */
[----:B------:R-:W-:-:S02]  /*1540*/  @UP1 UIADD3 UR48, UPT, UPT, UR60, URZ, URZ ;  /* 0x000000ff3c301290 */ /* 0x000fc4000fffe0ff */
[----:B------:R-:W-:Y:S02]  /*1550*/  USHF.R.S32.HI UR57, URZ, 0x7, UR4 ;  /* 0x00000007ff397899 */ /* 0x000fe40008011404 */
[----:B------:R-:W-:Y:S02]  /*1560*/  UIADD3 UR62, UPT, UPT, UR61, -UR60, URZ ;  /* 0x8000003c3d3e7290 */ /* 0x000fe4000fffe0ff */
[----:B------:R-:W-:Y:S01]  /*1570*/  UIADD3 UR48, UPT, UPT, UR48, 0x1, URZ ;  /* 0x0000000130307890 */ /* 0x000fe2000fffe0ff */
[----:B------:R-:W-:Y:S01]  /*1580*/  UMOV UR36, 0x1 ;  /* 0x0000000100247882 */ /* 0x000fe20000000000 */
[----:B-1--4-:R-:W-:-:S10]  /*1590*/  UMOV UR37, URZ ;  /* 0x000000ff00257c82 */ /* 0x012fd40008000000 */
.L_x_33:
[----:B------:R-:W-:Y:S01]  /*15a0*/  IMAD.U32 R4, RZ, RZ, UR57 ;  /* 0x00000039ff047e24 */ /* 0x000fe2000f8e00ff */
[----:B------:R-:W1:Y:S04]  /*15b0*/  LDCU UR56, c[0x0][0x5c4] ;  /* 0x0000b880ff3877ac */ /* 0x000e680008000800 */
[-C--:B------:R-:W-:Y:S01]  /*15c0*/  IABS R0, R4.reuse ;  /* 0x0000000400007213 */ /* 0x080fe20000000000 */
[----:B------:R-:W-:Y:S01]  /*15d0*/  UMOV UR38, 0x400 ;  /* 0x0000040000267882 */ /* 0x000fe20000000000 */
[----:B------:R-:W-:Y:S01]  /*15e0*/  IABS R4, R4 ;  /* 0x0000000400047213 */ /* 0x000fe20000000000 */
[----:B------:R-:W-:Y:S01]  /*15f0*/  USHF.L.U32 UR42, UR24, 0x7, URZ ;  /* 0x00000007182a7899 */ /* 0x000fe200080006ff */
[----:B------:R-:W-:Y:S01]  /*1600*/  R2UR UR6, R0 ;  /* 0x00000000000672ca */ /* 0x000fe200000e0000 */
[----:B------:R-:W-:Y:S01]  /*1610*/  UMOV UR14, URZ ;  /* 0x000000ff000e7c82 */ /* 0x000fe20008000000 */
[----:B-1----:R-:W-:-:S11]  /*1620*/  IMAD.U32 R3, RZ, RZ, UR56 ;  /* 0x00000038ff037e24 */ /* 0x002fd6000f8e00ff */
[----:B------:R-:W1:Y:S08]  /*1630*/  I2F.RP R6, UR6 ;  /* 0x0000000600067d06 */ /* 0x000e700008209400 */
[----:B-1----:R-:W1:Y:S02]  /*1640*/  MUFU.RCP R5, R6 ;  /* 0x0000000600057308 */ /* 0x002e640000001000 */
[----:B-1----:R-:W-:-:S06]  /*1650*/  VIADD R5, R5, 0xffffffe ;  /* 0x0ffffffe05057836 */ /* 0x002fcc0000000000 */
[----:B------:R-:W1:Y:S02]  /*1660*/  F2I.FTZ.U32.TRUNC.NTZ R0, R5 ;  /* 0x0000000500007305 */ /* 0x000e64000021f000 */
[----:B-1----:R-:W-:Y:S02]  /*1670*/  R2UR UR5, R0 ;  /* 0x00000000000572ca */ /* 0x002fe400000e0000 */
[----:B------:R-:W-:Y:S01]  /*1680*/  IABS R0, R3 ;  /* 0x0000000300007213 */ /* 0x000fe20000000000 */
[----:B------:R-:W-:-:S03]  /*1690*/  IMAD.U32 R3, RZ, RZ, UR20 ;  /* 0x00000014ff037e24 */ /* 0x000fc6000f8e00ff */
[----:B------:R-:W-:Y:S01]  /*16a0*/  R2UR UR8, R0 ;  /* 0x00000000000872ca */ /* 0x000fe200000e0000 */
[----:B------:R-:W-:Y:S01]  /*16b0*/  IMAD.MOV R0, RZ, RZ, -R4 ;  /* 0x000000ffff007224 */ /* 0x000fe200078e0a04 */
[----:B------:R-:W-:-:S04]  /*16c0*/  IABS R3, R3 ;  /* 0x0000000300037213 */ /* 0x000fc80000000000 */
[----:B------:R-:W-:Y:S01]  /*16d0*/  R2UR UR9, R3 ;  /* 0x00000000030972ca */ /* 0x000fe200000e0000 */
[----:B------:R-:W-:-:S04]  /*16e0*/  UIADD3 UR4, UPT, UPT, URZ, -UR5, URZ ;  /* 0x80000005ff047290 */ /* 0x000fc8000fffe0ff */
[----:B------:R-:W-:Y:S02]  /*16f0*/  UIMAD UR7, UR4, UR6, URZ ;  /* 0x00000006040772a4 */ /* 0x000fe4000f8e02ff */
[----:B------:R-:W1:Y:S01]  /*1700*/  I2F.RP R3, UR8 ;  /* 0x0000000800037d06 */ /* 0x000e620008209400 */
[----:B------:R-:W-:Y:S02]  /*1710*/  UMOV UR4, URZ ;  /* 0x000000ff00047c82 */ /* 0x000fe40008000000 */
[----:B------:R-:W-:Y:S02]  /*1720*/  UIMAD.WIDE.U32 UR4, UR5, UR7, UR4 ;  /* 0x00000007050472a5 */ /* 0x000fe4000f8e0004 */
[----:B------:R-:W-:-:S05]  /*1730*/  R2UR UR7, R0 ;  /* 0x00000000000772ca */ /* 0x000fca00000e0000 */
[----:B------:R-:W-:Y:S02]  /*1740*/  UMOV UR4, UR5 ;  /* 0x0000000500047c82 */ /* 0x000fe40008000000 */
[----:B------:R-:W-:Y:S01]  /*1750*/  UIMAD.WIDE.U32 UR4, UR4, UR9, URZ ;  /* 0x00000009040472a5 */ /* 0x000fe2000f8e00ff */
[----:B-1----:R-:W1:Y:S06]  /*1760*/  MUFU.RCP R0, R3 ;  /* 0x0000000300007308 */ /* 0x002e6c0000001000 */
[----:B------:R-:W-:Y:S02]  /*1770*/  UMOV UR4, UR5 ;  /* 0x0000000500047c82 */ /* 0x000fe40008000000 */
[----:B------:R-:W-:Y:S01]  /*1780*/  UIMAD UR5, UR4, UR7, UR9 ;  /* 0x00000007040572a4 */ /* 0x000fe2000f8e0209 */
[----:B------:R-:W2:Y:S03]  /*1790*/  S2UR UR7, SR_CgaCtaId ;  /* 0x00000000000779c3 */ /* 0x000ea60000008800 */
[----:B------:R-:W-:Y:S01]  /*17a0*/  UISETP.GT.U32.AND UP0, UPT, UR6, UR5, UPT ;  /* 0x000000050600728c */ /* 0x000fe2000bf04070 */
[----:B-1----:R-:W-:-:S02]  /*17b0*/  VIADD R0, R0, 0xffffffe ;  /* 0x0ffffffe00007836 */ /* 0x002fc40000000000 */
[----:B------:R-:W-:-:S08]  /*17c0*/  IMAD.U32 R3, RZ, RZ, UR36 ;  /* 0x00000024ff037e24 */ /* 0x000fd0000f8e00ff */
[----:B------:R-:W-:Y:S01]  /*17d0*/  @!UP0 UIADD3 UR5, UPT, UPT, UR5, -UR6, URZ ;  /* 0x8000000605058290 */ /* 0x000fe2000fffe0ff */
[----:B------:R-:W1:Y:S01]  /*17e0*/  F2I.FTZ.U32.TRUNC.NTZ R0, R0 ;  /* 0x0000000000007305 */ /* 0x000e62000021f000 */
[----:B------:R-:W-:Y:S01]  /*17f0*/  @!UP0 UIADD3 UR4, UPT, UPT, UR4, 0x1, URZ ;  /* 0x0000000104048890 */ /* 0x000fe2000fffe0ff */
[----:B------:R-:W-:Y:S01]  /*1800*/  SHF.L.U32 R3, R3, 0x1f, RZ ;  /* 0x0000001f03037819 */ /* 0x000fe200000006ff */
[----:B------:R-:W-:Y:S02]  /*1810*/  UISETP.GE.U32.AND UP1, UPT, UR5, UR6, UPT ;  /* 0x000000060500728c */ /* 0x000fe4000bf26070 */
[----:B------:R-:W-:Y:S02]  /*1820*/  ULOP3.LUT UR5, UR20, UR57, URZ, 0x3c, !UPT ;  /* 0x0000003914057292 */ /* 0x000fe4000f8e3cff */
[----:B--2---:R-:W-:Y:S02]  /*1830*/  ULEA UR38, UR7, UR38, 0x18 ;  /* 0x0000002607267291 */ /* 0x004fe4000f8ec0ff */
[----:B------:R-:W-:-:S02]  /*1840*/  UISETP.GE.AND UP0, UPT, UR5, URZ, UPT ;  /* 0x000000ff0500728c */ /* 0x000fc4000bf06270 */
[----:B------:R-:W-:-:S03]  /*1850*/  ULEA UR7, UR37, UR38, 0x3 ;  /* 0x0000002625077291 */ /* 0x000fc6000f8e18ff */
[----:B------:R-:W-:Y:S01]  /*1860*/  @UP1 UIADD3 UR4, UPT, UPT, UR4, 0x1, URZ ;  /* 0x0000000104041890 */ /* 0x000fe2000fffe0ff */
[----:B-1----:R-:W-:Y:S01]  /*1870*/  R2UR UR5, R0 ;  /* 0x00000000000572ca */ /* 0x002fe200000e0000 */
[----:B------:R-:W-:-:S05]  /*1880*/  UISETP.NE.AND UP1, UPT, UR57, URZ, UPT ;  /* 0x000000ff3900728c */ /* 0x000fca000bf25270 */
[----:B------:R-:W-:Y:S01]  /*1890*/  UMOV UR6, UR4 ;  /* 0x0000000400067c82 */ /* 0x000fe20008000000 */
[----:B------:R1:W2:Y:S01]  /*18a0*/  SYNCS.PHASECHK.TRANS64.TRYWAIT P0, [UR7+0x60], R3 ;  /* 0x00006003ff0075a7 */ /* 0x0002a20008001107 */
[----:B------:R-:W-:-:S04]  /*18b0*/  @!UP0 UIADD3 UR6, UPT, UPT, -UR6, URZ, URZ ;  /* 0x000000ff06068290 */ /* 0x000fc8000fffe1ff */
[----:B------:R-:W-:Y:S02]  /*18c0*/  @!UP1 ULOP3.LUT UR6, URZ, UR57, URZ, 0x33, !UPT ;  /* 0x00000039ff069292 */ /* 0x000fe4000f8e33ff */
[----:B------:R-:W-:-:S04]  /*18d0*/  UIADD3 UR4, UPT, UPT, URZ, -UR5, URZ ;  /* 0x80000005ff047290 */ /* 0x000fc8000fffe0ff */
[----:B------:R-:W-:Y:S01]  /*18e0*/  IMAD.U32 R0, RZ, RZ, UR6 ;  /* 0x00000006ff007e24 */ /* 0x000fe2000f8e00ff */
[----:B------:R-:W-:-:S03]  /*18f0*/  UIMAD UR7, UR4, UR8, URZ ;  /* 0x00000008040772a4 */ /* 0x000fc6000f8e02ff */
[----:B------:R-:W-:Y:S01]  /*1900*/  UMOV UR4, URZ ;  /* 0x000000ff00047c82 */ /* 0x000fe20008000000 */
[----:B------:R-:W-:Y:S01]  /*1910*/  IABS R0, R0 ;  /* 0x0000000000007213 */ /* 0x000fe20000000000 */
[----:B------:R-:W-:-:S03]  /*1920*/  UIMAD.WIDE.U32 UR4, UR5, UR7, UR4 ;  /* 0x00000007050472a5 */ /* 0x000fc6000f8e0004 */
[----:B------:R-:W-:-:S04]  /*1930*/  R2UR UR9, R0 ;  /* 0x00000000000972ca */ /* 0x000fc800000e0000 */
[----:B------:R-:W-:-:S09]  /*1940*/  UMOV UR4, UR5 ;  /* 0x0000000500047c82 */ /* 0x000fd20008000000 */
[----:B------:R-:W-:-:S07]  /*1950*/  UIMAD.WIDE.U32 UR4, UR4, UR9, URZ ;  /* 0x00000009040472a5 */ /* 0x000fce000f8e00ff */
[----:B------:R-:W-:Y:S02]  /*1960*/  UMOV UR4, UR5 ;  /* 0x0000000500047c82 */ /* 0x000fe40008000000 */
[----:B------:R-:W-:-:S04]  /*1970*/  UIADD3 UR5, UPT, UPT, -UR4, URZ, URZ ;  /* 0x000000ff04057290 */ /* 0x000fc8000fffe1ff */
[----:B------:R-:W-:-:S04]  /*1980*/  UIMAD UR5, UR8, UR5, UR9 ;  /* 0x00000005080572a4 */ /* 0x000fc8000f8e0209 */
[----:B------:R-:W-:-:S11]  /*1990*/  UISETP.GT.U32.AND UP0, UPT, UR8, UR5, UPT ;  /* 0x000000050800728c */ /* 0x000fd6000bf04070 */
[----:B------:R-:W-:Y:S02]  /*19a0*/  @!UP0 UIADD3 UR5, UPT, UPT, UR5, -UR8, URZ ;  /* 0x8000000805058290 */ /* 0x000fe4000fffe0ff */
[----:B------:R-:W-:Y:S02]  /*19b0*/  @!UP0 UIADD3 UR4, UPT, UPT, UR4, 0x1, URZ ;  /* 0x0000000104048890 */ /* 0x000fe4000fffe0ff */
[----:B------:R-:W-:Y:S02]  /*19c0*/  UISETP.GE.U32.AND UP1, UPT, UR5, UR8, UPT ;  /* 0x000000080500728c */ /* 0x000fe4000bf26070 */
[----:B------:R-:W-:-:S04]  /*19d0*/  ULOP3.LUT UR5, UR6, UR56, URZ, 0x3c, !UPT ;  /* 0x0000003806057292 */ /* 0x000fc8000f8e3cff */
[----:B------:R-:W-:-:S05]  /*19e0*/  UISETP.GE.AND UP0, UPT, UR5, URZ, UPT ;  /* 0x000000ff0500728c */ /* 0x000fca000bf06270 */
[----:B------:R-:W-:Y:S02]  /*19f0*/  @UP1 UIADD3 UR4, UPT, UPT, UR4, 0x1, URZ ;  /* 0x0000000104041890 */ /* 0x000fe4000fffe0ff */
[----:B------:R-:W-:-:S05]  /*1a00*/  UISETP.NE.AND UP1, UPT, UR56, URZ, UPT ;  /* 0x000000ff3800728c */ /* 0x000fca000bf25270 */
[----:B------:R-:W-:Y:S01]  /*1a10*/  UMOV UR49, UR4 ;  /* 0x0000000400317c82 */ /* 0x000fe20008000000 */
[----:B------:R-:W-:Y:S02]  /*1a20*/  UIADD3 UR4, UPT, UPT, -UR6, URZ, URZ ;  /* 0x000000ff06047290 */ /* 0x000fe4000fffe1ff */
[----:B------:R-:W-:Y:S02]  /*1a30*/  @!UP0 UIADD3 UR49, UPT, UPT, -UR49, URZ, URZ ;  /* 0x000000ff31318290 */ /* 0x000fe4000fffe1ff */
[----:B------:R-:W-:Y:S02]  /*1a40*/  UISETP.GE.U32.AND UP0, UPT, UR63, 0x3f, UPT ;  /* 0x0000003f3f00788c */ /* 0x000fe4000bf06070 */
[----:B------:R-:W-:Y:S02]  /*1a50*/  @!UP1 ULOP3.LUT UR49, URZ, UR56, URZ, 0x33, !UPT ;  /* 0x00000038ff319292 */ /* 0x000fe4000f8e33ff */
[----:B------:R-:W-:Y:S02]  /*1a60*/  UIMAD UR4, UR57, UR4, UR20 ;  /* 0x00000004390472a4 */ /* 0x000fe4000f8e0214 */
[----:B------:R-:W-:-:S02]  /*1a70*/  UIADD3 UR5, UPT, UPT, -UR49, URZ, URZ ;  /* 0x000000ff31057290 */ /* 0x000fc4000fffe1ff */
[----:B------:R-:W-:Y:S02]  /*1a80*/  USHF.L.U32 UR18, UR4, 0x7, URZ ;  /* 0x0000000704127899 */ /* 0x000fe400080006ff */
[----:B------:R-:W-:Y:S01]  /*1a90*/  UIMAD UR56, UR56, UR5, UR6 ;  /* 0x00000005383872a4 */ /* 0x000fe2000f8e0206 */
[----:B-12---:R-:W-:Y:S11]  /*1aa0*/  BRA.U !UP0, `(.L_x_18) ;  /* 0x0000000508487547 */ /* 0x006ff6000b800000 */
[----:B------:R-:W1:Y:S01]  /*1ab0*/  LDCU.64 UR34, c[0x0][0x5b0] ;  /* 0x0000b600ff2277ac */ /* 0x000e620008000a00 */
[----:B------:R-:W1:Y:S01]  /*1ac0*/  LDCU.64 UR32, c[0x0][0x5d8] ;  /* 0x0000bb00ff2077ac */ /* 0x000e620008000a00 */
[----:B------:R-:W2:Y:S01]  /*1ad0*/  LDCU UR25, c[0x0][0x598] ;  /* 0x0000b300ff1977ac */ /* 0x000ea20008000800 */
[----:B------:R-:W3:Y:S01]  /*1ae0*/  LDCU UR24, c[0x0][0x58c] ;  /* 0x0000b180ff1877ac */ /* 0x000ee20008000800 */
[----:B------:R-:W4:Y:S01]  /*1af0*/  LDCU UR27, c[0x0][0x59c] ;  /* 0x0000b380ff1b77ac */ /* 0x000f220008000800 */
[----:B------:R-:W2:Y:S01]  /*1b00*/  LDCU UR26, c[0x0][0x5a0] ;  /* 0x0000b400ff1a77ac */ /* 0x000ea20008000800 */
[----:B------:R-:W2:Y:S01]  /*1b10*/  LDCU.64 UR22, c[0x0][0x590] ;  /* 0x0000b200ff1677ac */ /* 0x000ea20008000a00 */
[----:B------:R-:W2:Y:S01]  /*1b20*/  LDCU.64 UR6, c[0x0][0x5b8] ;  /* 0x0000b700ff0677ac */ /* 0x000ea20008000a00 */
[----:B------:R-:W2:Y:S01]  /*1b30*/  LDCU.64 UR4, c[0x0][0x5d0] ;  /* 0x0000ba00ff0477ac */ /* 0x000ea20008000a00 */
[----:B-1----:R-:W-:Y:S02]  /*1b40*/  UIMAD UR34, UR56, UR34, UR32 ;  /* 0x00000022382272a4 */ /* 0x002fe4000f8e0220 */
[----:B------:R-:W-:-:S02]  /*1b50*/  UIMAD UR33, UR49, UR35, UR33 ;  /* 0x00000023312172a4 */ /* 0x000fc4000f8e0221 */
[----:B------:R-:W-:Y:S02]  /*1b60*/  UIADD3 UR46, UPT, UPT, UR42, 0x40, URZ ;  /* 0x000000402a2e7890 */ /* 0x000fe4000fffe0ff */
[----:B------:R-:W-:Y:S01]  /*1b70*/  UIADD3 UR10, UPT, UPT, UR18, 0x40, URZ ;  /* 0x00000040120a7890 */ /* 0x000fe2000fffe0ff */
[----:B------:R-:W-:Y:S01]  /*1b80*/  UMOV UR15, URZ ;  /* 0x000000ff000f7c82 */ /* 0x000fe20008000000 */
[----:B--234-:R-:W-:-:S10]  /*1b90*/  UMOV UR11, UR37 ;  /* 0x00000025000b7c82 */ /* 0x01cfd40008000000 */
.L_x_23:
[----:B------:R-:W-:Y:S01]  /*1ba0*/  @!P3 MOV R3, 0x4000 ;  /* 0x000040000003b802 */ /* 0x000fe20000000f00 */
[----:B------:R-:W-:Y:S01]  /*1bb0*/  ULEA UR41, UR11, UR38, 0x3 ;  /* 0x000000260b297291 */ /* 0x000fe2000f8e18ff */
[----:B--2---:R-:W-:Y:S11]  /*1bc0*/  @P0 BRA `(.L_x_19) ;  /* 0x0000000000100947 */ /* 0x004ff60003800000 */
[----:B------:R-:W-:Y:S04]  /*1bd0*/  MOV R0, UR36 ;  /* 0x0000002400007c02 */ /* 0x000fe80008000f00 */
[----:B------:R-:W-:Y:S04]  /*1be0*/  SHF.L.U32 R5, R0, 0x1f, RZ ;  /* 0x0000001f00057819 */ /* 0x000fe800000006ff */
[----:B------:R-:W1:Y:S02]  /*1bf0*/  SYNCS.PHASECHK.TRANS64.TRYWAIT P0, [UR41+0x60], R5 ;  /* 0x00006005ff0075a7 */ /* 0x000e640008001129 */
[----:B-1----:R-:W-:Y:S05]  /*1c00*/  @!P0 BRA `(.L_x_20) ;  /* 0x0000008400a08947 */ /* 0x002fea0003800000 */
.L_x_19:
[----:B------:R2:W-:Y:S01]  /*1c10*/  @!P3 SYNCS.ARRIVE.TRANS64 RZ, [UR41], R3 ;  /* 0x00000003ffffb9a7 */ /* 0x0005e20008000029 */
[----:B------:R-:W-:Y:S04]  /*1c20*/  BSSY.RECONVERGENT B0, `(.L_x_21) ;  /* 0x0000003000007945 */ /* 0x000fe80003800200 */
[----:B------:R-:W-:Y:S05]  /*1c30*/  @P2 BRA `(.L_x_22) ;  /* 0x0000000000042947 */ /* 0x000fea0003800000 */
[----:B------:R-:W-:Y:S05]  /*1c40*/  BPT.TRAP 0x1 ;  /* 0x000000040000795c */ /* 0x000fea0000300000 */
.L_x_22:
[----:B------:R-:W-:Y:S05]  /*1c50*/  BSYNC.RECONVERGENT B0 ;  /* 0x0000000000007941 */ /* 0x000fea0003800200 */
.L_x_21:
[----:B------:R-:W-:Y:S02]  /*1c60*/  UIADD3 UR8, UPT, UPT, UR11, 0x1, URZ ;  /* 0x000000010b087890 */ /* 0x000fe4000fffe0ff */
[----:B------:R-:W-:Y:S02]  /*1c70*/  USHF.L.U32 UR43, UR15, 0x5, URZ ;  /* 0x000000050f2b7899 */ /* 0x000fe400080006ff */
[----:B------:R-:W-:Y:S02]  /*1c80*/  UISETP.NE.AND UP0, UPT, UR8, 0xc, UPT ;  /* 0x0000000c0800788c */ /* 0x000fe4000bf05270 */
[----:B------:R-:W-:Y:S02]  /*1c90*/  UISETP.NE.AND UP2, UPT, UR24, 0x1, UPT ;  /* 0x000000011800788c */ /* 0x000fe4000bf45270 */
[----:B------:R-:W-:Y:S02]  /*1ca0*/  USEL UR9, URZ, 0x1, UP0 ;  /* 0x00000001ff097887 */ /* 0x000fe40008000000 */
[----:B------:R-:W-:Y:S02]  /*1cb0*/  USEL UR37, UR8, URZ, UP0 ;  /* 0x000000ff08257287 */ /* 0x000fe40008000000 */
[----:B------:R-:W-:Y:S02]  /*1cc0*/  ULOP3.LUT UR36, UR36, UR9, URZ, 0x3c, !UPT ;  /* 0x0000000924247292 */ /* 0x000fe4000f8e3cff */
[----:B------:R-:W-:Y:S02]  /*1cd0*/  ULEA UR8, UR37, UR38, 0x3 ;  /* 0x0000002625087291 */ /* 0x000fe4000f8e18ff */
[----:B------:R-:W-:Y:S02]  /*1ce0*/  UIADD3 UR28, UP1, UPT, UR52, 0x80, URZ ;  /* 0x00000080341c7890 */ /* 0x000fe4000ff3e0ff */
[----:B------:R-:W-:Y:S01]  /*1cf0*/  ULEA UR14, UR11, UR38, 0xd ;  /* 0x000000260b0e7291 */ /* 0x000fe2000f8e68ff */
[----:B-1----:R-:W-:Y:S01]  /*1d00*/  MOV R0, UR36 ;  /* 0x0000002400007c02 */ /* 0x002fe20008000f00 */
[----:B------:R-:W-:Y:S02]  /*1d10*/  UIADD3.X UR29, UPT, UPT, URZ, UR53, URZ, UP1, !UPT ;  /* 0x00000035ff1d7290 */ /* 0x000fe40008ffe4ff */
[----:B------:R-:W-:Y:S01]  /*1d20*/  UIADD3 UR40, UPT, UPT, UR14, 0x8400, URZ ;  /* 0x000084000e287890 */ /* 0x000fe2000fffe0ff */
[----:B--2---:R-:W-:Y:S01]  /*1d30*/  SHF.L.U32 R3, R0, 0x1f, RZ ;  /* 0x0000001f00037819 */ /* 0x004fe200000006ff */
[----:B------:R-:W-:Y:S02]  /*1d40*/  UIADD3 UR44, UPT, UPT, UR14, 0x9400, URZ ;  /* 0x000094000e2c7890 */ /* 0x000fe4000fffe0ff */
[----:B------:R-:W-:Y:S01]  /*1d50*/  UIADD3 UR30, UP0, UPT, UR52, 0x180, URZ ;  /* 0x00000180341e7890 */ /* 0x000fe2000ff1e0ff */
[----:B------:R1:W2:Y:S01]  /*1d60*/  SYNCS.PHASECHK.TRANS64.TRYWAIT P0, [UR8+0x60], R3 ;  /* 0x00006003ff0075a7 */ /* 0x0002a20008001108 */
[----:B------:R-:W-:Y:S02]  /*1d70*/  UIMAD.WIDE.U32 UR8, UR43, UR22, URZ ;  /* 0x000000162b0872a5 */ /* 0x000fe4000f8e00ff */
[----:B------:R-:W-:Y:S02]  /*1d80*/  UPRMT UR32, UR34, 0x40, UR33 ;  /* 0x0000004022207896 */ /* 0x000fe40008000021 */
[----:B------:R-:W-:Y:S02]  /*1d90*/  UIADD3.X UR31, UPT, UPT, URZ, UR53, URZ, UP0, !UPT ;  /* 0x00000035ff1f7290 */ /* 0x000fe400087fe4ff */
[----:B------:R-:W-:Y:S02]  /*1da0*/  UIADD3 UR16, UPT, UPT, UR14, 0x20400, URZ ;  /* 0x000204000e107890 */ /* 0x000fe4000fffe0ff */
[----:B------:R-:W-:Y:S02]  /*1db0*/  UPRMT UR32, UR32, 0x5410, URZ ;  /* 0x0000541020207896 */ /* 0x000fe400080000ff */
[----:B------:R-:W-:Y:S01]  /*1dc0*/  UIADD3 UR15, UPT, UPT, UR15, 0x1, URZ ;  /* 0x000000010f0f7890 */ /* 0x000fe2000fffe0ff */
[----:B------:R-:W-:Y:S01]  /*1dd0*/  UMOV UR50, 0x0 ;  /* 0x0000000000327882 */ /* 0x000fe20000000000 */
[----:B------:R-:W-:Y:S02]  /*1de0*/  UMOV UR51, 0x10000000 ;  /* 0x1000000000337882 */ /* 0x000fe40000000000 */
[----:B------:R-:W-:Y:S01]  /*1df0*/  UISETP.NE.AND UP0, UPT, UR15, UR48, UPT ;  /* 0x000000300f00728c */ /* 0x000fe2000bf05270 */
[----:B------:R-:W-:Y:S01]  /*1e00*/  UTMALDG.2D [UR40], [UR28], desc[UR50] ;  /* 0x000032281c0075b4 */ /* 0x000fe20008009000 */
[----:B------:R-:W-:Y:S01]  /*1e10*/  UMOV UR45, UR41 ;  /* 0x00000029002d7c82 */ /* 0x000fe20008000000 */
[----:B------:R-:W-:Y:S01]  /*1e20*/  UMOV UR47, UR43 ;  /* 0x0000002b002f7c82 */ /* 0x000fe20008000000 */
[----:B------:R-:W-:Y:S01]  /*1e30*/  UMOV UR17, UR41 ;  /* 0x0000002900117c82 */ /* 0x000fe20008000000 */
[----:B------:R-:W-:Y:S01]  /*1e40*/  UMOV UR8, UR9 ;  /* 0x0000000900087c82 */ /* 0x000fe20008000000 */
[----:B------:R-:W-:Y:S01]  /*1e50*/  UMOV UR9, UR41 ;  /* 0x0000002900097c82 */ /* 0x000fe20008000000 */
[----:B------:R-:W-:Y:S01]  /*1e60*/  USHF.R.U32.HI UR8, URZ, UR23, UR8 ;  /* 0x00000017ff087299 */ /* 0x000fe20008011608 */
[----:B------:R-:W-:Y:S03]  /*1e70*/  UTMALDG.2D [UR44], [UR28], desc[UR50] ;  /* 0x0000322c1c0075b4 */ /* 0x000fe60008009000 */
[----:B------:R-:W-:Y:S02]  /*1e80*/  USEL UR8, UR43, UR8, !UP2 ;  /* 0x000000082b087287 */ /* 0x000fe4000d000000 */
[----:B------:R-:W-:Y:S02]  /*1e90*/  UISETP.NE.AND UP2, UPT, UR25, 0x1, UPT ;  /* 0x000000011900788c */ /* 0x000fe4000bf45270 */
[----:B------:R-:W-:Y:S07]  /*1ea0*/  UIMAD.WIDE.U32 UR12, UR8, UR27, URZ ;  /* 0x0000001b080c72a5 */ /* 0x000fee000f8e00ff */
[----:B------:R-:W-:Y:S02]  /*1eb0*/  UMOV UR12, UR13 ;  /* 0x0000000d000c7c82 */ /* 0x000fe40008000000 */
[----:B------:R-:W-:Y:S02]  /*1ec0*/  USHF.R.U32.HI UR21, URZ, UR26, UR12 ;  /* 0x0000001aff157299 */ /* 0x000fe4000801160c */
[----:B------:R-:W-:Y:S02]  /*1ed0*/  UIADD3 UR12, UPT, UPT, -UR8, URZ, URZ ;  /* 0x000000ff080c7290 */ /* 0x000fe4000fffe1ff */
[----:B------:R-:W-:Y:S02]  /*1ee0*/  USEL UR21, UR8, UR21, !UP2 ;  /* 0x0000001508157287 */ /* 0x000fe4000d000000 */
[----:B------:R-:W-:Y:S02]  /*1ef0*/  UIMAD UR12, UR24, UR12, UR43 ;  /* 0x0000000c180c72a4 */ /* 0x000fe4000f8e022b */
[----:B------:R-:W-:Y:S02]  /*1f00*/  UIADD3 UR11, UPT, UPT, -UR21, URZ, URZ ;  /* 0x000000ff150b7290 */ /* 0x000fe4000fffe1ff */
[----:B------:R-:W-:Y:S02]  /*1f10*/  UIMAD UR19, UR12, UR6, UR4 ;  /* 0x000000060c1372a4 */ /* 0x000fe4000f8e0204 */
[----:B------:R-:W-:Y:S01]  /*1f20*/  UIMAD UR8, UR25, UR11, UR8 ;  /* 0x0000000b190872a4 */ /* 0x000fe2000f8e0208 */
[----:B------:R-:W-:Y:S03]  /*1f30*/  UMOV UR13, UR21 ;  /* 0x00000015000d7c82 */ /* 0x000fe60008000000 */
[----:B------:R-:W-:Y:S02]  /*1f40*/  UIMAD UR20, UR8, UR7, UR5 ;  /* 0x00000007081472a4 */ /* 0x000fe4000f8e0205 */
[----:B------:R-:W-:Y:S01]  /*1f50*/  UIADD3 UR8, UPT, UPT, UR14, 0x21400, URZ ;  /* 0x000214000e087890 */ /* 0x000fe2000fffe0ff */
[----:B------:R-:W-:Y:S02]  /*1f60*/  UMOV UR11, UR19 ;  /* 0x00000013000b7c82 */ /* 0x000fe40008000000 */
[----:B------:R-:W-:Y:S02]  /*1f70*/  UMOV UR14, UR48 ;  /* 0x00000030000e7c82 */ /* 0x000fe40008000000 */
[----:B------:R-:W-:Y:S02]  /*1f80*/  UMOV UR12, UR20 ;  /* 0x00000014000c7c82 */ /* 0x000fe40008000000 */
[----:B------:R-:W-:Y:S02]  /*1f90*/  UTMALDG.4D.IM2COL [UR16], [UR30], UR32 ;  /* 0x000000101e0073b4 */ /* 0x000fe40008058020 */
[----:B------:R3:W-:Y:S02]  /*1fa0*/  UTMALDG.4D.IM2COL [UR8], [UR30], UR32 ;  /* 0x000000081e0073b4 */ /* 0x0007e40008058020 */
[----:B---3--:R-:W-:Y:S01]  /*1fb0*/  UMOV UR11, UR37 ;  /* 0x00000025000b7c82 */ /* 0x008fe20008000000 */
[----:B-1----:R-:W-:Y:S05]  /*1fc0*/  BRA.U UP0, `(.L_x_23) ;  /* 0xfffffff900f47547 */ /* 0x002fea000b83ffff */
.L_x_18:
[----:B------:R-:W-:Y:S01]  /*1fd0*/  ULEA UR4, UR37, UR38, 0x3 ;  /* 0x0000002625047291 */ /* 0x000fe2000f8e18ff */
[----:B------:R-:W-:Y:S01]  /*1fe0*/  MOV R0, UR36 ;  /* 0x0000002400007c02 */ /* 0x000fe20008000f00 */
[----:B------:R-:W-:Y:S01]  /*1ff0*/  @!P1 SYNCS.ARRIVE.TRANS64.A1T0 RZ, [UR38+0x108], RZ ;  /* 0x000108ffffff99a7 */ /* 0x000fe20008100026 */
[----:B------:R-:W-:Y:S02]  /*2000*/  UISETP.GT.AND UP0, UPT, UR61, UR60, UPT ;  /* 0x0000003c3d00728c */ /* 0x000fe4000bf04270 */
[----:B------:R-:W-:-:S04]  /*2010*/  SHF.L.U32 R0, R0, 0x1f, RZ ;  /* 0x0000001f00007819 */ /* 0x000fc800000006ff */
[----:B--2---:R1:W2:Y:S03]  /*2020*/  SYNCS.PHASECHK.TRANS64.TRYWAIT P0, [UR4+0x60], R0 ;  /* 0x00006000ff0075a7 */ /* 0x0042a60008001104 */
[----:B------:R-:W-:Y:S05]  /*2030*/  BRA.U !UP0, `(.L_x_24) ;  /* 0x0000000508487547 */ /* 0x000fea000b800000 */
[----:B------:R-:W3:Y:S01]  /*2040*/  LDCU.64 UR10, c[0x0][0x5b0] ;  /* 0x0000b600ff0a77ac */ /* 0x000ee20008000a00 */
[----:B------:R-:W3:Y:S01]  /*2050*/  LDCU.64 UR8, c[0x0][0x5d8] ;  /* 0x0000bb00ff0877ac */ /* 0x000ee20008000a00 */
[----:B------:R-:W4:Y:S01]  /*2060*/  LDCU UR24, c[0x0][0x598] ;  /* 0x0000b300ff1877ac */ /* 0x000f220008000800 */
[----:B------:R-:W1:Y:S01]  /*2070*/  LDCU UR15, c[0x0][0x58c] ;  /* 0x0000b180ff0f77ac */ /* 0x000e620008000800 */
[----:B------:R-:W1:Y:S01]  /*2080*/  LDCU UR26, c[0x0][0x59c] ;  /* 0x0000b380ff1a77ac */ /* 0x000e620008000800 */
[----:B------:R-:W1:Y:S01]  /*2090*/  LDCU UR25, c[0x0][0x5a0] ;  /* 0x0000b400ff1977ac */ /* 0x000e620008000800 */
[----:B---3--:R-:W-:Y:S01]  /*20a0*/  UIMAD UR41, UR56, UR10, UR8 ;  /* 0x0000000a382972a4 */ /* 0x008fe2000f8e0208 */
[----:B------:R-:W3:Y:S01]  /*20b0*/  LDCU.64 UR22, c[0x0][0x590] ;  /* 0x0000b200ff1677ac */ /* 0x000ee20008000a00 */
[----:B------:R-:W1:Y:S01]  /*20c0*/  LDCU.64 UR6, c[0x0][0x5b8] ;  /* 0x0000b700ff0677ac */ /* 0x000e620008000a00 */
[----:B------:R-:W1:Y:S01]  /*20d0*/  LDCU.64 UR4, c[0x0][0x5d0] ;  /* 0x0000ba00ff0477ac */ /* 0x000e620008000a00 */
[----:B------:R-:W-:-:S02]  /*20e0*/  UIMAD UR40, UR49, UR11, UR9 ;  /* 0x0000000b312872a4 */ /* 0x000fc4000f8e0209 */
[----:B------:R-:W-:Y:S02]  /*20f0*/  UIADD3 UR43, UPT, UPT, UR62, UR14, URZ ;  /* 0x0000000e3e2b7290 */ /* 0x000fe4000fffe0ff */
[----:B------:R-:W-:Y:S02]  /*2100*/  UIADD3 UR46, UPT, UPT, UR42, 0x40, URZ ;  /* 0x000000402a2e7890 */ /* 0x000fe4000fffe0ff */
[----:B------:R-:W-:Y:S01]  /*2110*/  UIADD3 UR10, UPT, UPT, UR18, 0x40, URZ ;  /* 0x00000040120a7890 */ /* 0x000fe2000fffe0ff */
[----:B----4-:R-:W-:-:S11]  /*2120*/  UMOV UR8, UR37 ;  /* 0x0000002500087c82 */ /* 0x010fd60008000000 */
.L_x_29:
[----:B------:R-:W-:Y:S01]  /*2130*/  @!P3 MOV R3, 0x4000 ;  /* 0x000040000003b802 */ /* 0x000fe20000000f00 */
[----:B------:R-:W-:Y:S01]  /*2140*/  ULEA UR29, UR8, UR38, 0x3 ;  /* 0x00000026081d7291 */ /* 0x000fe2000f8e18ff */
[----:B-12---:R-:W-:Y:S11]  /*2150*/  @P0 BRA `(.L_x_25) ;  /* 0x0000000000100947 */ /* 0x006ff60003800000 */
[----:B-1----:R-:W-:Y:S04]  /*2160*/  MOV R0, UR36 ;  /* 0x0000002400007c02 */ /* 0x002fe80008000f00 */
[----:B------:R-:W-:Y:S04]  /*2170*/  SHF.L.U32 R5, R0, 0x1f, RZ ;  /* 0x0000001f00057819 */ /* 0x000fe800000006ff */
[----:B------:R-:W1:Y:S02]  /*2180*/  SYNCS.PHASECHK.TRANS64.TRYWAIT P0, [UR29+0x60], R5 ;  /* 0x00006005ff0075a7 */ /* 0x000e64000800111d */
[----:B-1----:R-:W-:Y:S05]  /*2190*/  @!P0 BRA `(.L_x_26) ;  /* 0x0000008000548947 */ /* 0x002fea0003800000 */
.L_x_25:
[----:B------:R2:W-:Y:S01]  /*21a0*/  @!P3 SYNCS.ARRIVE.TRANS64 RZ, [UR29], R3 ;  /* 0x00000003ffffb9a7 */ /* 0x0005e2000800001d */
[----:B------:R-:W-:Y:S04]  /*21b0*/  BSSY.RECONVERGENT B0, `(.L_x_27) ;  /* 0x0000003000007945 */ /* 0x000fe80003800200 */
[----:B------:R-:W-:Y:S05]  /*21c0*/  @P2 BRA `(.L_x_28) ;  /* 0x0000000000042947 */ /* 0x000fea0003800000 */
[----:B-1-3--:R-:W-:Y:S05]  /*21d0*/  BPT.TRAP 0x1 ;  /* 0x000000040000795c */ /* 0x00afea0000300000 */
.L_x_28:
[----:B-1-3--:R-:W-:Y:S05]  /*21e0*/  BSYNC.RECONVERGENT B0 ;  /* 0x0000000000007941 */ /* 0x00afea0003800200 */
.L_x_27:
[----:B------:R-:W-:Y:S02]  /*21f0*/  UIADD3 UR9, UPT, UPT, UR8, 0x1, URZ ;  /* 0x0000000108097890 */ /* 0x000fe4000fffe0ff */
[----:B------:R-:W-:Y:S02]  /*2200*/  USHF.L.U32 UR31, UR14, 0x5, URZ ;  /* 0x000000050e1f7899 */ /* 0x000fe400080006ff */
[----:B------:R-:W-:Y:S02]  /*2210*/  UISETP.NE.AND UP0, UPT, UR9, 0xc, UPT ;  /* 0x0000000c0900788c */ /* 0x000fe4000bf05270 */
[----:B------:R-:W-:Y:S02]  /*2220*/  ULEA UR19, UR8, UR38, 0xd ;  /* 0x0000002608137291 */ /* 0x000fe4000f8e68ff */
[----:B------:R-:W-:Y:S02]  /*2230*/  USEL UR11, URZ, 0x1, UP0 ;  /* 0x00000001ff0b7887 */ /* 0x000fe40008000000 */
[----:B------:R-:W-:Y:S02]  /*2240*/  USEL UR37, UR9, URZ, UP0 ;  /* 0x000000ff09257287 */ /* 0x000fe40008000000 */
[----:B------:R-:W-:Y:S02]  /*2250*/  ULOP3.LUT UR36, UR36, UR11, URZ, 0x3c, !UPT ;  /* 0x0000000b24247292 */ /* 0x000fe4000f8e3cff */
[----:B------:R-:W-:Y:S02]  /*2260*/  ULEA UR9, UR37, UR38, 0x3 ;  /* 0x0000002625097291 */ /* 0x000fe4000f8e18ff */
[----:B------:R-:W-:Y:S02]  /*2270*/  UISETP.NE.AND UP2, UPT, UR15, 0x1, UPT ;  /* 0x000000010f00788c */ /* 0x000fe4000bf45270 */
[----:B------:R-:W-:Y:S01]  /*2280*/  UIADD3 UR32, UP1, UPT, UR52, 0x80, URZ ;  /* 0x0000008034207890 */ /* 0x000fe2000ff3e0ff */
[----:B------:R-:W-:Y:S01]  /*2290*/  MOV R0, UR36 ;  /* 0x0000002400007c02 */ /* 0x000fe20008000f00 */
[----:B------:R-:W-:Y:S02]  /*22a0*/  UISETP.NE.AND UP3, UPT, UR24, 0x1, UPT ;  /* 0x000000011800788c */ /* 0x000fe4000bf65270 */
[----:B------:R-:W-:Y:S01]  /*22b0*/  UIADD3.X UR33, UPT, UPT, URZ, UR53, URZ, UP1, !UPT ;  /* 0x00000035ff217290 */ /* 0x000fe20008ffe4ff */
[----:B--2---:R-:W-:Y:S01]  /*22c0*/  SHF.L.U32 R3, R0, 0x1f, RZ ;  /* 0x0000001f00037819 */ /* 0x004fe200000006ff */
[----:B------:R-:W-:Y:S02]  /*22d0*/  UIADD3 UR28, UPT, UPT, UR19, 0x8400, URZ ;  /* 0x00008400131c7890 */ /* 0x000fe4000fffe0ff */
[----:B------:R-:W-:Y:S01]  /*22e0*/  UIADD3 UR44, UPT, UPT, UR19, 0x9400, URZ ;  /* 0x00009400132c7890 */ /* 0x000fe2000fffe0ff */
[----:B------:R4:W1:Y:S01]  /*22f0*/  SYNCS.PHASECHK.TRANS64.TRYWAIT P0, [UR9+0x60], R3 ;  /* 0x00006003ff0075a7 */ /* 0x0008620008001109 */
[----:B------:R-:W-:Y:S02]  /*2300*/  UIMAD.WIDE.U32 UR8, UR31, UR22, URZ ;  /* 0x000000161f0872a5 */ /* 0x000fe4000f8e00ff */
[----:B------:R-:W-:Y:S02]  /*2310*/  UIADD3 UR34, UP0, UPT, UR52, 0x180, URZ ;  /* 0x0000018034227890 */ /* 0x000fe4000ff1e0ff */
[----:B------:R-:W-:Y:S02]  /*2320*/  UPRMT UR27, UR41, 0x40, UR40 ;  /* 0x00000040291b7896 */ /* 0x000fe40008000028 */
[----:B------:R-:W-:Y:S02]  /*2330*/  UIADD3 UR16, UPT, UPT, UR19, 0x20400, URZ ;  /* 0x0002040013107890 */ /* 0x000fe4000fffe0ff */
[----:B------:R-:W-:Y:S02]  /*2340*/  UIADD3.X UR35, UPT, UPT, URZ, UR53, URZ, UP0, !UPT ;  /* 0x00000035ff237290 */ /* 0x000fe400087fe4ff */
[----:B------:R-:W-:Y:S02]  /*2350*/  UPRMT UR27, UR27, 0x5410, URZ ;  /* 0x000054101b1b7896 */ /* 0x000fe400080000ff */
[----:B------:R-:W-:Y:S01]  /*2360*/  UIADD3 UR14, UPT, UPT, UR14, 0x1, URZ ;  /* 0x000000010e0e7890 */ /* 0x000fe2000fffe0ff */
[----:B------:R-:W-:Y:S01]  /*2370*/  UMOV UR50, 0x0 ;  /* 0x0000000000327882 */ /* 0x000fe20000000000 */
[----:B------:R-:W-:Y:S02]  /*2380*/  UMOV UR51, 0x10000000 ;  /* 0x1000000000337882 */ /* 0x000fe40000000000 */
[----:B------:R-:W-:Y:S01]  /*2390*/  UISETP.NE.AND UP0, UPT, UR14, UR43, UPT ;  /* 0x0000002b0e00728c */ /* 0x000fe2000bf05270 */
[----:B------:R-:W-:Y:S01]  /*23a0*/  UMOV UR30, UR42 ;  /* 0x0000002a001e7c82 */ /* 0x000fe20008000000 */
[----:B------:R-:W-:Y:S01]  /*23b0*/  UMOV UR45, UR29 ;  /* 0x0000001d002d7c82 */ /* 0x000fe20008000000 */
[----:B------:R-:W-:Y:S01]  /*23c0*/  UTMALDG.2D [UR28], [UR32], desc[UR50] ;  /* 0x0000321c200075b4 */ /* 0x000fe20008009000 */
[----:B------:R-:W-:Y:S01]  /*23d0*/  UMOV UR47, UR31 ;  /* 0x0000001f002f7c82 */ /* 0x000fe20008000000 */
[----:B------:R-:W-:Y:S01]  /*23e0*/  UMOV UR17, UR29 ;  /* 0x0000001d00117c82 */ /* 0x000fe20008000000 */
[----:B------:R-:W-:Y:S01]  /*23f0*/  UMOV UR8, UR9 ;  /* 0x0000000900087c82 */ /* 0x000fe20008000000 */
[----:B------:R-:W-:Y:S01]  /*2400*/  UMOV UR9, UR29 ;  /* 0x0000001d00097c82 */ /* 0x000fe20008000000 */
[----:B------:R-:W-:Y:S01]  /*2410*/  USHF.R.U32.HI UR11, URZ, UR23, UR8 ;  /* 0x00000017ff0b7299 */ /* 0x000fe20008011608 */
[----:B------:R-:W-:Y:S03]  /*2420*/  UTMALDG.2D [UR44], [UR32], desc[UR50] ;  /* 0x0000322c200075b4 */ /* 0x000fe60008009000 */
[----:B------:R-:W-:Y:S04]  /*2430*/  USEL UR11, UR31, UR11, !UP2 ;  /* 0x0000000b1f0b7287 */ /* 0x000fe8000d000000 */
[----:B------:R-:W-:Y:S07]  /*2440*/  UIMAD.WIDE.U32 UR12, UR11, UR26, URZ ;  /* 0x0000001a0b0c72a5 */ /* 0x000fee000f8e00ff */
[----:B------:R-:W-:Y:S01]  /*2450*/  UMOV UR8, UR13 ;  /* 0x0000000d00087c82 */ /* 0x000fe20008000000 */
[----:B------:R-:W-:Y:S02]  /*2460*/  UIADD3 UR13, UPT, UPT, -UR11, URZ, URZ ;  /* 0x000000ff0b0d7290 */ /* 0x000fe4000fffe1ff */
[----:B------:R-:W-:Y:S02]  /*2470*/  USHF.R.U32.HI UR12, URZ, UR25, UR8 ;  /* 0x00000019ff0c7299 */ /* 0x000fe40008011608 */
[----:B------:R-:W-:Y:S02]  /*2480*/  UIMAD UR13, UR15, UR13, UR31 ;  /* 0x0000000d0f0d72a4 */ /* 0x000fe4000f8e021f */
[----:B------:R-:W-:Y:S02]  /*2490*/  USEL UR21, UR11, UR12, !UP3 ;  /* 0x0000000c0b157287 */ /* 0x000fe4000d800000 */
[----:B------:R-:W-:Y:S02]  /*24a0*/  UIADD3 UR8, UPT, UPT, UR19, 0x21400, URZ ;  /* 0x0002140013087890 */ /* 0x000fe4000fffe0ff */
[----:B------:R-:W-:Y:S02]  /*24b0*/  UIADD3 UR12, UPT, UPT, -UR21, URZ, URZ ;  /* 0x000000ff150c7290 */ /* 0x000fe4000fffe1ff */
[----:B------:R-:W-:Y:S02]  /*24c0*/  UIMAD UR19, UR13, UR6, UR4 ;  /* 0x000000060d1372a4 */ /* 0x000fe4000f8e0204 */
[----:B------:R-:W-:Y:S01]  /*24d0*/  UIMAD UR11, UR24, UR12, UR11 ;  /* 0x0000000c180b72a4 */ /* 0x000fe2000f8e020b */
[----:B------:R-:W-:Y:S03]  /*24e0*/  UMOV UR13, UR21 ;  /* 0x00000015000d7c82 */ /* 0x000fe60008000000 */
[----:B------:R-:W-:Y:S03]  /*24f0*/  UIMAD UR20, UR11, UR7, UR5 ;  /* 0x000000070b1472a4 */ /* 0x000fe6000f8e0205 */
[----:B------:R-:W-:Y:S04]  /*2500*/  UMOV UR11, UR19 ;  /* 0x00000013000b7c82 */ /* 0x000fe80008000000 */
[----:B------:R-:W-:Y:S02]  /*2510*/  UMOV UR12, UR20 ;  /* 0x00000014000c7c82 */ /* 0x000fe40008000000 */
[----:B------:R-:W-:Y:S01]  /*2520*/  UTMALDG.4D.IM2COL [UR16], [UR34], UR27 ;  /* 0x00000010220073b4 */ /* 0x000fe2000805801b */
[----:B------:R2:W-:Y:S02]  /*2530*/  UTMALDG.4D.IM2COL [UR8], [UR34], UR27 ;  /* 0x00000008220073b4 */ /* 0x0005e4000805801b */
[----:B--2---:R-:W-:Y:S01]  /*2540*/  UMOV UR8, UR37 ;  /* 0x0000002500087c82 */ /* 0x004fe20008000000 */
[----:B----4-:R-:W-:Y:S05]  /*2550*/  BRA.U UP0, `(.L_x_29) ;  /* 0xfffffff900f47547 */ /* 0x010fea000b83ffff */
.L_x_24:
[----:B------:R-:W-:Y:S01]  /*2560*/  SHF.L.U32 R3, R2, 0x1f, RZ ;  /* 0x0000001f02037819 */ /* 0x000fe200000006ff */
[----:B------:R-:W-:-:S03]  /*2570*/  NOP ;  /* 0x0000000000007918 */ /* 0x000fc60000000000 */
[----:B-12---:R-:W1:Y:S02]  /*2580*/  SYNCS.PHASECHK.TRANS64.TRYWAIT P0, [UR38+0x110], R3 ;  /* 0x00011003ff0075a7 */ /* 0x006e640008001126 */
[----:B-1----:R-:W-:Y:S05]  /*2590*/  @!P0 BRA `(.L_x_30) ;  /* 0x0000007c006c8947 */ /* 0x002fea0003800000 */
.L_x_135:
[----:B------:R-:W2:Y:S01]  /*25a0*/  LDS.128 R4, [UR38+0x150] ;  /* 0x00015026ff047984 */ /* 0x000ea20008000c00 */
[----:B------:R-:W-:Y:S02]  /*25b0*/  UIADD3 UR4, UPT, UPT, UR38, 0x118, URZ ;  /* 0x0000011826047890 */ /* 0x000fe4000fffe0ff */
[----:B------:R-:W-:Y:S01]  /*25c0*/  UISETP.GE.AND UP0, UPT, UR39, 0x1, UPT ;  /* 0x000000012700788c */ /* 0x000fe2000bf06270 */
[----:B------:R-:W-:Y:S01]  /*25d0*/  @!PT LDS RZ, [RZ] ;  /* 0x00000000fffff984 */ /* 0x000fe20000000800 */
[----:B------:R-:W-:Y:S01]  /*25e0*/  @!PT LDS RZ, [RZ] ;  /* 0x00000000fffff984 */ /* 0x000fe20000000800 */
[----:B------:R-:W-:Y:S01]  /*25f0*/  @!PT LDS RZ, [RZ] ;  /* 0x00000000fffff984 */ /* 0x000fe20000000800 */
[----:B------:R-:W-:Y:S01]  /*2600*/  @!PT LDS RZ, [RZ] ;  /* 0x00000000fffff984 */ /* 0x000fe20000000800 */
[----:B------:R3:W-:Y:S06]  /*2610*/  MEMBAR.ALL.CTA ;  /* 0x0000000000007992 */ /* 0x0007ec0000008000 */
[----:B---3--:R-:W3:Y:S01]  /*2620*/  FENCE.VIEW.ASYNC.S ;  /* 0x00000000000073c6 */ /* 0x008ee20000000000 */
[----:B------:R-:W-:-:S09]  /*2630*/  UPRMT UR4, URZ, 0x654, UR4 ;  /* 0x00000654ff047896 */ /* 0x000fd20008000004 */
[----:B---3--:R-:W-:Y:S01]  /*2640*/  SYNCS.ARRIVE.TRANS64.RED.A1T0 RZ, [UR4], RZ ;  /* 0x000000ffffff79a7 */ /* 0x008fe20008100404 */
[----:B--2---:R-:W-:-:S13]  /*2650*/  LOP3.LUT P0, RZ, R6, 0x1, RZ, 0xc0, !PT ;  /* 0x0000000106ff7812 */ /* 0x004fda000780c0ff */
[----:B------:R-:W-:Y:S01]  /*2660*/  VOTEU.ANY UP1, P0 ;  /* 0x0000000000ff7886 */ /* 0x000fe20000020100 */
[----:B------:R-:W-:-:S13]  /*2670*/  PLOP3.LUT P0, PT, PT, PT, UP1, 0x80, 0x8 ;  /* 0x000000000008781c */ /* 0x000fda0003f0f018 */
[----:B-1----:R-:W-:Y:S02]  /*2680*/  @P0 MOV R0, R4 ;  /* 0x0000000400000202 */ /* 0x002fe40000000f00 */
[----:B------:R-:W-:Y:S02]  /*2690*/  @P0 LOP3.LUT R4, R5, 0xffff, RZ, 0xc0, !PT ;  /* 0x0000ffff05040812 */ /* 0x000fe400078ec0ff */
[----:B------:R-:W-:Y:S02]  /*26a0*/  @P0 R2UR UR6, R0 ;  /* 0x00000000000602ca */ /* 0x000fe400000e0000 */
[----:B------:R-:W-:-:S11]  /*26b0*/  @P0 R2UR UR5, R4 ;  /* 0x00000000040502ca */ /* 0x000fd600000e0000 */
[----:B------:R-:W-:Y:S02]  /*26c0*/  @UP1 UMOV UR55, UR6 ;  /* 0x0000000600371c82 */ /* 0x000fe40008000000 */
[----:B------:R-:W-:Y:S01]  /*26d0*/  @UP1 UMOV UR54, UR5 ;  /* 0x0000000500361c82 */ /* 0x000fe20008000000 */
[----:B------:R-:W-:Y:S05]  /*26e0*/  BRA.U !UP0, `(.L_x_31) ;  /* 0x0000000108d47547 */ /* 0x000fea000b800000 */
[----:B------:R-:W1:Y:S01]  /*26f0*/  LDCU.128 UR16, c[0x0][0xb10] ;  /* 0x00016200ff1077ac */ /* 0x000e620008000c00 */
[----:B------:R-:W2:Y:S01]  /*2700*/  LDCU UR20, c[0x0][0xb20] ;  /* 0x00016400ff1477ac */ /* 0x000ea20008000800 */
[----:B------:R-:W3:Y:S01]  /*2710*/  LDCU UR13, c[0x0][0xb0c] ;  /* 0x00016180ff0d77ac */ /* 0x000ee20008000800 */
[----:B------:R-:W4:Y:S01]  /*2720*/  LDCU.64 UR14, c[0x0][0xb28] ;  /* 0x00016500ff0e77ac */ /* 0x000f220008000a00 */
[----:B------:R-:W-:Y:S02]  /*2730*/  UISETP.NE.AND UP3, UPT, UR39, 0x1, UPT ;  /* 0x000000012700788c */ /* 0x000fe4000bf65270 */
[----:B-1----:R-:W-:Y:S02]  /*2740*/  UIMAD.WIDE.U32 UR4, UR58, UR19, URZ ;  /* 0x000000133a0472a5 */ /* 0x002fe4000f8e00ff */
[----:B------:R-:W-:Y:S02]  /*2750*/  UIMAD.WIDE.U32 UR6, UR59, UR16, URZ ;  /* 0x000000103b0672a5 */ /* 0x000fe4000f8e00ff */
[----:B------:R-:W-:-:S02]  /*2760*/  UISETP.NE.AND UP0, UPT, UR18, 0x1, UPT ;  /* 0x000000011200788c */ /* 0x000fc4000bf05270 */
[----:B------:R-:W-:Y:S01]  /*2770*/  UIMAD.WIDE.U32 UR10, UR54, UR19, URZ ;  /* 0x00000013360a72a5 */ /* 0x000fe2000f8e00ff */
[----:B------:R-:W-:Y:S01]  /*2780*/  UMOV UR4, UR5 ;  /* 0x0000000500047c82 */ /* 0x000fe20008000000 */
[----:B---3--:R-:W-:Y:S02]  /*2790*/  UISETP.NE.AND UP2, UPT, UR13, 0x1, UPT ;  /* 0x000000010d00788c */ /* 0x008fe4000bf45270 */
[----:B--2---:R-:W-:Y:S02]  /*27a0*/  USHF.R.U32.HI UR5, URZ, UR20, UR4 ;  /* 0x00000014ff057299 */ /* 0x004fe40008011604 */
[----:B------:R-:W-:Y:S01]  /*27b0*/  UIMAD.WIDE.U32 UR8, UR55, UR16, URZ ;  /* 0x00000010370872a5 */ /* 0x000fe2000f8e00ff */
[----:B------:R-:W-:Y:S01]  /*27c0*/  UMOV UR4, UR7 ;  /* 0x0000000700047c82 */ /* 0x000fe20008000000 */
[----:B------:R-:W-:Y:S02]  /*27d0*/  USEL UR5, UR58, UR5, !UP0 ;  /* 0x000000053a057287 */ /* 0x000fe4000c000000 */
[----:B------:R-:W-:-:S02]  /*27e0*/  USHF.R.U32.HI UR4, URZ, UR17, UR4 ;  /* 0x00000011ff047299 */ /* 0x000fc40008011604 */
[----:B----4-:R-:W-:Y:S02]  /*27f0*/  UIMAD.WIDE.U32 UR6, UR5, UR14, URZ ;  /* 0x0000000e050672a5 */ /* 0x010fe4000f8e00ff */
[----:B------:R-:W-:Y:S01]  /*2800*/  USEL UR12, UR59, UR4, !UP2 ;  /* 0x000000043b0c7287 */ /* 0x000fe2000d000000 */
[----:B------:R-:W-:Y:S02]  /*2810*/  UMOV UR8, UR9 ;  /* 0x0000000900087c82 */ /* 0x000fe40008000000 */
[----:B------:R-:W-:Y:S01]  /*2820*/  UMOV UR4, UR11 ;  /* 0x0000000b00047c82 */ /* 0x000fe20008000000 */
[----:B------:R-:W-:Y:S01]  /*2830*/  UIMAD.WIDE.U32 UR10, UR12, UR14, URZ ;  /* 0x0000000e0c0a72a5 */ /* 0x000fe2000f8e00ff */
[----:B------:R-:W-:Y:S01]  /*2840*/  UMOV UR6, UR7 ;  /* 0x0000000700067c82 */ /* 0x000fe20008000000 */
[----:B------:R-:W-:Y:S02]  /*2850*/  USHF.R.U32.HI UR4, URZ, UR20, UR4 ;  /* 0x00000014ff047299 */ /* 0x000fe40008011604 */
[----:B------:R-:W-:-:S02]  /*2860*/  @UP3 USHF.R.U32.HI UR5, URZ, UR15, UR6 ;  /* 0x0000000fff053299 */ /* 0x000fc40008011606 */
[----:B------:R-:W-:Y:S01]  /*2870*/  USHF.R.U32.HI UR17, URZ, UR17, UR8 ;  /* 0x00000011ff117299 */ /* 0x000fe20008011608 */
[----:B------:R-:W-:Y:S01]  /*2880*/  UMOV UR6, UR11 ;  /* 0x0000000b00067c82 */ /* 0x000fe20008000000 */
[----:B------:R-:W-:Y:S02]  /*2890*/  USEL UR4, UR54, UR4, !UP0 ;  /* 0x0000000436047287 */ /* 0x000fe4000c000000 */
[----:B------:R-:W-:Y:S02]  /*28a0*/  @UP3 USHF.R.U32.HI UR12, URZ, UR15, UR6 ;  /* 0x0000000fff0c3299 */ /* 0x000fe40008011606 */
[----:B------:R-:W-:Y:S02]  /*28b0*/  UIMAD UR6, UR39, UR5, URZ ;  /* 0x00000005270672a4 */ /* 0x000fe4000f8e02ff */
[----:B------:R-:W-:Y:S02]  /*28c0*/  USEL UR5, UR55, UR17, !UP2 ;  /* 0x0000001137057287 */ /* 0x000fe4000d000000 */
[----:B------:R-:W-:-:S02]  /*28d0*/  UIMAD UR8, UR39, UR12, URZ ;  /* 0x0000000c270872a4 */ /* 0x000fc4000f8e02ff */
[----:B------:R-:W-:Y:S02]  /*28e0*/  UISETP.GE.AND UP0, UPT, UR4, UR6, UPT ;  /* 0x000000060400728c */ /* 0x000fe4000bf06270 */
[----:B------:R-:W-:Y:S02]  /*28f0*/  UIMAD.WIDE.U32 UR6, UR4, UR14, URZ ;  /* 0x0000000e040672a5 */ /* 0x000fe4000f8e00ff */
[----:B------:R-:W-:Y:S02]  /*2900*/  UISETP.GE.OR UP0, UPT, UR5, UR8, UP0 ;  /* 0x000000080500728c */ /* 0x000fe40008706670 */
[----:B------:R-:W-:Y:S02]  /*2910*/  UIMAD.WIDE.U32 UR8, UR5, UR14, URZ ;  /* 0x0000000e050872a5 */ /* 0x000fe4000f8e00ff */
[----:B------:R-:W-:Y:S01]  /*2920*/  UIADD3 UR10, UPT, UPT, -UR4, URZ, URZ ;  /* 0x000000ff040a7290 */ /* 0x000fe2000fffe1ff */
[----:B------:R-:W-:Y:S02]  /*2930*/  UMOV UR6, UR7 ;  /* 0x0000000700067c82 */ /* 0x000fe40008000000 */
[----:B------:R-:W-:-:S02]  /*2940*/  USHF.R.U32.HI UR6, URZ, UR15, UR6 ;  /* 0x0000000fff067299 */ /* 0x000fc40008011606 */
[----:B------:R-:W-:Y:S02]  /*2950*/  UIMAD UR10, UR18, UR10, UR54 ;  /* 0x0000000a120a72a4 */ /* 0x000fe4000f8e0236 */
[----:B------:R-:W-:Y:S01]  /*2960*/  USEL UR6, UR4, UR6, !UP3 ;  /* 0x0000000604067287 */ /* 0x000fe2000d800000 */
[----:B------:R-:W-:Y:S01]  /*2970*/  @!UP0 UMOV UR7, UR9 ;  /* 0x0000000900078c82 */ /* 0x000fe20008000000 */
[----:B------:R-:W-:Y:S02]  /*2980*/  UIADD3 UR9, UPT, UPT, -UR5, URZ, URZ ;  /* 0x000000ff05097290 */ /* 0x000fe4000fffe1ff */
[----:B------:R-:W-:Y:S02]  /*2990*/  @!UP0 USHF.R.U32.HI UR7, URZ, UR15, UR7 ;  /* 0x0000000fff078299 */ /* 0x000fe40008011607 */
[----:B------:R-:W-:Y:S02]  /*29a0*/  UIADD3 UR8, UPT, UPT, -UR6, URZ, URZ ;  /* 0x000000ff06087290 */ /* 0x000fe4000fffe1ff */
[----:B------:R-:W-:-:S02]  /*29b0*/  @!UP0 USEL UR7, UR5, UR7, !UP3 ;  /* 0x0000000705078287 */ /* 0x000fc4000d800000 */
[----:B------:R-:W-:Y:S02]  /*29c0*/  UIMAD UR8, UR39, UR8, UR4 ;  /* 0x00000008270872a4 */ /* 0x000fe4000f8e0204 */
[----:B------:R-:W-:Y:S02]  /*29d0*/  @!UP0 UIADD3 UR6, UPT, UPT, UR6, -UR7, URZ ;  /* 0x8000000706068290 */ /* 0x000fe4000fffe0ff */
[----:B------:R-:W-:Y:S02]  /*29e0*/  @!UP0 UIMAD UR7, UR8, UR12, UR7 ;  /* 0x0000000c080782a4 */ /* 0x000fe4000f8e0207 */
[----:B------:R-:W-:Y:S02]  /*29f0*/  @!UP0 UIMAD UR4, UR39, UR6, UR5 ;  /* 0x00000006270482a4 */ /* 0x000fe4000f8e0205 */
[----:B------:R-:W-:Y:S02]  /*2a00*/  UIMAD UR6, UR13, UR9, UR55 ;  /* 0x000000090d0672a4 */ /* 0x000fe4000f8e0237 */
[----:B------:R-:W-:Y:S01]  /*2a10*/  UIMAD UR54, UR4, UR18, UR10 ;  /* 0x00000012043672a4 */ /* 0x000fe2000f8e020a */
[----:B------:R-:W-:-:S02]  /*2a20*/  @!UP0 UMOV UR5, UR7 ;  /* 0x0000000700058c82 */ /* 0x000fc40008000000 */
[----:B------:R-:W-:-:S12]  /*2a30*/  UIMAD UR55, UR5, UR13, UR6 ;  /* 0x0000000d053772a4 */ /* 0x000fd8000f8e0206 */
.L_x_31:
        /* <DEDUP_REMOVED lines=20> */
.L_x_32:
[----:B------:R-:W-:Y:S02]  /*2b80*/  R2UR UR5, R82 ;  /* 0x00000000520572ca */ /* 0x000fe400000e0000 */
[----:B------:R-:W-:Y:S02]  /*2b90*/  R2UR UR4, R81 ;  /* 0x00000000510472ca */ /* 0x000fe400000e0000 */
[----:B------:R-:W-:Y:S02]  /*2ba0*/  PLOP3.LUT P1, PT, PT, PT, PT, 0x80, 0x8 ;  /* 0x000000000008781c */ /* 0x000fe40003f2f070 */
[----:B------:R-:W-:-:S07]  /*2bb0*/  LOP3.LUT R2, R2, 0x1, RZ, 0x3c, !PT ;  /* 0x0000000102027812 */ /* 0x000fce00078e3cff */
[----:B------:R-:W-:Y:S02]  /*2bc0*/  UIADD3 UR24, UPT, UPT, UR55, UR5, URZ ;  /* 0x0000000537187290 */ /* 0x000fe4000fffe0ff */
[----:B------:R-:W-:Y:S01]  /*2bd0*/  UIADD3 UR20, UPT, UPT, UR54, UR4, URZ ;  /* 0x0000000436147290 */ /* 0x000fe2000fffe0ff */
[----:B------:R-:W-:Y:S11]  /*2be0*/  BRA.U UP1, `(.L_x_33) ;  /* 0xffffffe9016c7547 */ /* 0x000ff6000b83ffff */
[----:B------:R-:W-:Y:S01]  /*2bf0*/  UIADD3 UR38, UPT, UPT, UR38, 0x60, URZ ;  /* 0x0000006026267890 */ /* 0x000fe2000fffe0ff */
[----:B------:R-:W-:-:S03]  /*2c00*/  MOV R3, UR36 ;  /* 0x0000002400037c02 */ /* 0x000fc60008000f00 */
[----:B------:R-:W-:Y:S01]  /*2c10*/  ULEA UR4, UR37, UR38, 0x3 ;  /* 0x0000002625047291 */ /* 0x000fe2000f8e18ff */
[----:B------:R-:W-:-:S08]  /*2c20*/  SHF.L.U32 R3, R3, 0x1f, RZ ;  /* 0x0000001f03037819 */ /* 0x000fd000000006ff */
[----:B------:R-:W1:Y:S02]  /*2c30*/  SYNCS.PHASECHK.TRANS64.TRYWAIT P0, [UR4], R3 ;  /* 0x00000003ff0075a7 */ /* 0x000e640008001104 */
[----:B-1----:R-:W-:Y:S05]  /*2c40*/  @!P0 BRA `(.L_x_34) ;  /* 0x0000007400d88947 */ /* 0x002fea0003800000 */
.L_x_137:
[----:B------:R-:W-:-:S04]  /*2c50*/  UIADD3 UR4, UPT, UPT, UR37, 0x1, URZ ;  /* 0x0000000125047890 */ /* 0x000fc8000fffe0ff */
[----:B------:R-:W-:-:S04]  /*2c60*/  UISETP.NE.AND UP0, UPT, UR4, 0xc, UPT ;  /* 0x0000000c0400788c */ /* 0x000fc8000bf05270 */
[----:B------:R-:W-:Y:S02]  /*2c70*/  USEL UR5, URZ, 0x1, UP0 ;  /* 0x00000001ff057887 */ /* 0x000fe40008000000 */
[----:B------:R-:W-:Y:S02]  /*2c80*/  USEL UR4, UR4, URZ, UP0 ;  /* 0x000000ff04047287 */ /* 0x000fe40008000000 */
[----:B------:R-:W-:Y:S02]  /*2c90*/  ULOP3.LUT UR6, UR36, UR5, URZ, 0x3c, !UPT ;  /* 0x0000000524067292 */ /* 0x000fe4000f8e3cff */
[----:B------:R-:W-:-:S04]  /*2ca0*/  ULEA UR5, UR4, UR38, 0x3 ;  /* 0x0000002604057291 */ /* 0x000fc8000f8e18ff */
[----:B-1----:R-:W-:-:S04]  /*2cb0*/  MOV R3, UR6 ;  /* 0x0000000600037c02 */ /* 0x002fc80008000f00 */
[----:B------:R-:W-:-:S04]  /*2cc0*/  SHF.L.U32 R3, R3, 0x1f, RZ ;  /* 0x0000001f03037819 */ /* 0x000fc800000006ff */
[----:B------:R-:W1:Y:S02]  /*2cd0*/  SYNCS.PHASECHK.TRANS64.TRYWAIT P0, [UR5], R3 ;  /* 0x00000003ff0075a7 */ /* 0x000e640008001105 */
[----:B-1----:R-:W-:Y:S05]  /*2ce0*/  @!P0 BRA `(.L_x_35) ;  /* 0x0000007400c88947 */ /* 0x002fea0003800000 */
.L_x_139:
        /* <DEDUP_REMOVED lines=10> */
.L_x_141:
        /* <DEDUP_REMOVED lines=10> */
.L_x_143:
        /* <DEDUP_REMOVED lines=10> */
.L_x_145:
        /* <DEDUP_REMOVED lines=10> */
.L_x_147:
        /* <DEDUP_REMOVED lines=10> */
.L_x_149:
        /* <DEDUP_REMOVED lines=10> */
.L_x_151:
        /* <DEDUP_REMOVED lines=10> */
.L_x_153:
        /* <DEDUP_REMOVED lines=10> */
.L_x_155:
        /* <DEDUP_REMOVED lines=10> */
.L_x_157:
[----:B------:R-:W-:-:S04]  /*3290*/  UIADD3 UR4, UPT, UPT, UR4, 0x1, URZ ;  /* 0x0000000104047890 */ /* 0x000fc8000fffe0ff */
[----:B------:R-:W-:-:S04]  /*32a0*/  UISETP.NE.AND UP0, UPT, UR4, 0xc, UPT ;  /* 0x0000000c0400788c */ /* 0x000fc8000bf05270 */
[----:B------:R-:W-:Y:S02]  /*32b0*/  USEL UR5, URZ, 0x1, UP0 ;  /* 0x00000001ff057887 */ /* 0x000fe40008000000 */
[----:B------:R-:W-:Y:S02]  /*32c0*/  USEL UR4, UR4, URZ, UP0 ;  /* 0x000000ff04047287 */ /* 0x000fe40008000000 */
[----:B------:R-:W-:Y:S02]  /*32d0*/  ULOP3.LUT UR5, UR6, UR5, URZ, 0x3c, !UPT ;  /* 0x0000000506057292 */ /* 0x000fe4000f8e3cff */
[----:B------:R-:W-:-:S04]  /*32e0*/  ULEA UR4, UR4, UR38, 0x3 ;  /* 0x0000002604047291 */ /* 0x000fc8000f8e18ff */
[----:B------:R-:W-:Y:S02]  /*32f0*/  IMAD.U32 R2, RZ, RZ, UR5 ;  /* 0x00000005ff027e24 */ /* 0x000fe4000f8e00ff */
[----:B-1----:R-:W-:-:S03]  /*3300*/  MOV R0, UR4 ;  /* 0x0000000400007c02 */ /* 0x002fc60008000f00 */
[----:B------:R-:W-:-:S07]  /*3310*/  SHF.L.U32 R3, R2, 0x1f, RZ ;  /* 0x0000001f02037819 */ /* 0x000fce00000006ff */
.L_x_45:
[----:B-1----:R1:W2:Y:S02]  /*3320*/  SYNCS.PHASECHK.TRANS64.TRYWAIT P0, [R0+URZ], R3 ;  /* 0x00000003000075a7 */ /* 0x0022a400080011ff */
[----:B--2---:R-:W-:Y:S05]  /*3330*/  @!P0 NANOSLEEP.SYNCS 0x989680 ;  /* 0x009896800000895d */ /* 0x004fea0003900000 */
[----:B------:R-:W2:Y:S02]  /*3340*/  @!P0 SYNCS.PHASECHK.TRANS64 P0, [R0+URZ], R3 ;  /* 0x00000003000085a7 */ /* 0x000ea400080010ff */
[----:B--2---:R-:W-:Y:S05]  /*3350*/  @P0 EXIT ;  /* 0x000000000000094d */ /* 0x004fea0003800000 */
[----:B------:R-:W-:Y:S05]  /*3360*/  BRA `(.L_x_45) ;  /* 0xfffffffc00ec7947 */ /* 0x000fea000383ffff */
.L_x_17:
[----:B------:R-:W2:Y:S02]  /*3370*/  S2UR UR4, SR_CgaCtaId ;  /* 0x00000000000479c3 */ /* 0x000ea40000008800 */
[----:B--2---:R-:W-:-:S04]  /*3380*/  UISETP.NE.AND UP0, UPT, UR4, URZ, UPT ;  /* 0x000000ff0400728c */ /* 0x004fc8000bf05270 */
[----:B------:R-:W-:-:S09]  /*3390*/  UISETP.NE.OR UP0, UPT, UR18, 0x1, UP0 ;  /* 0x000000011200788c */ /* 0x000fd20008705670 */
[----:B------:R-:W-:Y:S05]  /*33a0*/  BRA.U UP0, `(.L_x_46) ;  /* 0x0000000100b47547 */ /* 0x000fea000b800000 */
[----:B------:R-:W2:Y:S01]  /*33b0*/  S2UR UR5, SR_CgaCtaId ;  /* 0x00000000000579c3 */ /* 0x000ea20000008800 */
[----:B------:R-:W-:Y:S01]  /*33c0*/  UMOV UR4, 0x400 ;  /* 0x0000040000047882 */ /* 0x000fe20000000000 */
[----:B------:R-:W-:Y:S01]  /*33d0*/  HFMA2 R3, -RZ, RZ, 0, 5.9604644775390625e-08 ;  /* 0x00000001ff037431 */ /* 0x000fe200000001ff */
[----:B------:R-:W-:Y:S01]  /*33e0*/  ISETP.NE.AND P0, PT, R0, RZ, PT ;  /* 0x000000ff0000720c */ /* 0x000fe20003f05270 */
[----:B------:R-:W-:Y:S01]  /*33f0*/  IMAD.MOV.U32 R8, RZ, RZ, RZ ;  /* 0x000000ffff087224 */ /* 0x000fe200078e00ff */
[----:B--2---:R-:W-:-:S04]  /*3400*/  ULEA UR4, UR5, UR4, 0x18 ;  /* 0x0000000405047291 */ /* 0x004fc8000f8ec0ff */
[----:B------:R-:W-:Y:S02]  /*3410*/  UIADD3 UR5, UPT, UPT, UR4, 0x118, URZ ;  /* 0x0000011804057890 */ /* 0x000fe4000fffe0ff */
[----:B------:R-:W-:Y:S02]  /*3420*/  UIADD3 UR8, UPT, UPT, UR4, 0x110, URZ ;  /* 0x0000011004087890 */ /* 0x000fe4000fffe0ff */
[----:B------:R-:W-:-:S12]  /*3430*/  UPRMT UR5, URZ, 0x654, UR5 ;  /* 0x00000654ff057896 */ /* 0x000fd80008000005 */
.L_x_49:
[----:B------:R-:W-:Y:S01]  /*3440*/  SHF.L.U32 R7, R3, 0x1f, RZ ;  /* 0x0000001f03077819 */ /* 0x000fe200000006ff */
[----:B------:R-:W-:Y:S02]  /*3450*/  IMAD.U32 R9, RZ, RZ, UR8 ;  /* 0x00000008ff097e24 */ /* 0x000fe4000f8e00ff */
[----:B------:R-:W-:Y:S01]  /*3460*/  @!P0 IMAD.MOV.U32 R5, RZ, RZ, 0x10 ;  /* 0x00000010ff058424 */ /* 0x000fe200078e00ff */
[----:B------:R-:W2:Y:S02]  /*3470*/  SYNCS.PHASECHK.TRANS64.TRYWAIT P1, [UR4+0x118], R7 ;  /* 0x00011807ff0075a7 */ /* 0x000ea40008021104 */
[----:B------:R-:W-:-:S04]  /*3480*/  PRMT R9, R0, 0x654, R9 ;  /* 0x0000065400097816 */ /* 0x000fc80000000009 */
[----:B------:R-:W-:Y:S01]  /*3490*/  SEL R2, R9, R2, !P0 ;  /* 0x0000000209027207 */ /* 0x000fe20004000000 */
[----:B--2---:R-:W-:Y:S06]  /*34a0*/  @!P1 BRA `(.L_x_47) ;  /* 0x0000007000c89947 */ /* 0x004fec0003800000 */
.L_x_159:
[----:B------:R-:W-:Y:S01]  /*34b0*/  UIADD3 UR6, UPT, UPT, UR4, 0x150, URZ ;  /* 0x0000015004067890 */ /* 0x000fe2000fffe0ff */
[----:B------:R3:W-:Y:S01]  /*34c0*/  @!P0 SYNCS.ARRIVE.TRANS64.RED RZ, [R2+URZ], R5 ;  /* 0x0000000502ff89a7 */ /* 0x0007e200080004ff */
[----:B------:R-:W-:Y:S01]  /*34d0*/  UIADD3 UR7, UPT, UPT, UR4, 0x110, URZ ;  /* 0x0000011004077890 */ /* 0x000fe2000fffe0ff */
[----:B------:R-:W-:-:S08]  /*34e0*/  LOP3.LUT R3, R3, 0x1, RZ, 0x3c, !PT ;  /* 0x0000000103037812 */ /* 0x000fd000078e3cff */
[----:B------:R-:W-:Y:S06]  /*34f0*/  UGETNEXTWORKID.BROADCAST [UR6], [UR7] ;  /* 0x00000000060073ca */ /* 0x000fec0008000100 */
[----:B---3--:R-:W-:-:S04]  /*3500*/  SHF.L.U32 R5, R8, 0x1f, RZ ;  /* 0x0000001f08057819 */ /* 0x008fc800000006ff */
[----:B------:R-:W3:Y:S02]  /*3510*/  SYNCS.PHASECHK.TRANS64.TRYWAIT P1, [UR4+0x110], R5 ;  /* 0x00011005ff0075a7 */ /* 0x000ee40008021104 */
[----:B---3--:R-:W-:Y:S05]  /*3520*/  @!P1 BRA `(.L_x_48) ;  /* 0x0000007000c09947 */ /* 0x008fea0003800000 */
.L_x_161:
[----:B--2---:R-:W2:Y:S01]  /*3530*/  LDS.128 R4, [UR4+0x150] ;  /* 0x00015004ff047984 */ /* 0x004ea20008000c00 */
[----:B------:R-:W-:Y:S01]  /*3540*/  LOP3.LUT R8, R8, 0x1, RZ, 0x3c, !PT ;  /* 0x0000000108087812 */ /* 0x000fe200078e3cff */
[----:B------:R-:W-:Y:S01]  /*3550*/  @!PT LDS RZ, [RZ] ;  /* 0x00000000fffff984 */ /* 0x000fe20000000800 */
[----:B------:R-:W-:Y:S01]  /*3560*/  @!PT LDS RZ, [RZ] ;  /* 0x00000000fffff984 */ /* 0x000fe20000000800 */
[----:B------:R-:W-:Y:S01]  /*3570*/  @!PT LDS RZ, [RZ] ;  /* 0x00000000fffff984 */ /* 0x000fe20000000800 */
[----:B------:R-:W-:Y:S01]  /*3580*/  @!PT LDS RZ, [RZ] ;  /* 0x00000000fffff984 */ /* 0x000fe20000000800 */
[----:B------:R3:W-:Y:S06]  /*3590*/  MEMBAR.ALL.CTA ;  /* 0x0000000000007992 */ /* 0x0007ec0000008000 */
[----:B---3--:R-:W3:Y:S02]  /*35a0*/  FENCE.VIEW.ASYNC.S ;  /* 0x00000000000073c6 */ /* 0x008ee40000000000 */
[----:B---3--:R-:W-:Y:S01]  /*35b0*/  SYNCS.ARRIVE.TRANS64.RED.A1T0 RZ, [UR5], RZ ;  /* 0x000000ffffff79a7 */ /* 0x008fe20008100405 */
[----:B--2---:R-:W-:-:S13]  /*35c0*/  LOP3.LUT P1, RZ, R6, 0x1, RZ, 0xc0, !PT ;  /* 0x0000000106ff7812 */ /* 0x004fda000782c0ff */
[----:B------:R-:W-:Y:S05]  /*35d0*/  @P1 BRA `(.L_x_49) ;  /* 0xfffffffc00981947 */ /* 0x000fea000383ffff */
[----:B------:R-:W-:-:S04]  /*35e0*/  SHF.L.U32 R0, R3, 0x1f, RZ ;  /* 0x0000001f03007819 */ /* 0x000fc800000006ff */
[----:B------:R-:W2:Y:S02]  /*35f0*/  SYNCS.PHASECHK.TRANS64 P0, [UR4+0x118], R0 ;  /* 0x00011800ff0075a7 */ /* 0x000ea40008001004 */
[----:B-12---:R-:W-:Y:S05]  /*3600*/  @P0 EXIT ;  /* 0x000000000000094d */ /* 0x006fea0003800000 */
[----:B------:R-:W-:-:S07]  /*3610*/  MOV R0, UR4 ;  /* 0x0000000400007c02 */ /* 0x000fce0008000f00 */
.L_x_50:
[----:B-1----:R-:W-:-:S04]  /*3620*/  SHF.L.U32 R5, R3, 0x1f, RZ ;  /* 0x0000001f03057819 */ /* 0x002fc800000006ff */
[----:B------:R1:W2:Y:S03]  /*3630*/  SYNCS.PHASECHK.TRANS64.TRYWAIT P0, [R0+URZ+0x118], R5 ;  /* 0x00011805000075a7 */ /* 0x0002a600080011ff */
[----:B--2---:R-:W-:Y:S05]  /*3640*/  @!P0 NANOSLEEP.SYNCS 0x989680 ;  /* 0x009896800000895d */ /* 0x004fea0003900000 */
[----:B------:R-:W2:Y:S02]  /*3650*/  @!P0 SYNCS.PHASECHK.TRANS64 P0, [R0+URZ+0x118], R5 ;  /* 0x00011805000085a7 */ /* 0x000ea400080010ff */
[----:B--2---:R-:W-:Y:S05]  /*3660*/  @P0 EXIT ;  /* 0x000000000000094d */ /* 0x004fea0003800000 */
[----:B------:R-:W-:Y:S05]  /*3670*/  BRA `(.L_x_50) ;  /* 0xfffffffc00e87947 */ /* 0x000fea000383ffff */
.L_x_46:
[----:B------:R-:W-:-:S09]  /*3680*/  UISETP.NE.AND UP0, UPT, UR18, URZ, UPT ;  /* 0x000000ff1200728c */ /* 0x000fd2000bf05270 */
[----:B------:R-:W-:Y:S05]  /*3690*/  BRA.U UP0, `(.L_x_51) ;  /* 0x0000000d00447547 */ /* 0x000fea000b800000 */
[----:B------:R-:W2:Y:S01]  /*36a0*/  S2UR UR7, SR_CgaCtaId ;  /* 0x00000000000779c3 */ /* 0x000ea20000008800 */
[----:B------:R-:W-:Y:S01]  /*36b0*/  UMOV UR4, 0x40 ;  /* 0x0000004000047882 */ /* 0x000fe20000000000 */
[----:B------:R-:W-:Y:S01]  /*36c0*/  NOP ;  /* 0x0000000000007918 */ /* 0x000fe20000000000 */
[----:B------:R-:W-:Y:S01]  /*36d0*/  UMOV UR6, 0x400 ;  /* 0x0000040000067882 */ /* 0x000fe20000000000 */
[----:B--2---:R-:W-:Y:S02]  /*36e0*/  ULEA UR5, UR7, UR4, 0x18 ;  /* 0x0000000407057291 */ /* 0x004fe4000f8ec0ff */
[----:B------:R-:W-:-:S07]  /*36f0*/  ULEA UR6, UR7, UR6, 0x18 ;  /* 0x0000000607067291 */ /* 0x000fce000f8ec0ff */
[----:B------:R-:W2:Y:S02]  /*3700*/  LDS.U8 R0, [UR5+0x1c] ;  /* 0x00001c05ff007984 */ /* 0x000ea40008000000 */
[----:B--2---:R-:W-:-:S13]  /*3710*/  ISETP.NE.AND P0, PT, R0, RZ, PT ;  /* 0x000000ff0000720c */ /* 0x004fda0003f05270 */
[----:B------:R-:W-:Y:S05]  /*3720*/  @P0 BRA `(.L_x_52) ;  /* 0x0000000000580947 */ /* 0x000fea0003800000 */
[----:B------:R-:W-:-:S13]  /*3730*/  ELECT P0, URZ, PT ;  /* 0x0000000000ff782f */ /* 0x000fda0003800000 */
[----:B------:R-:W-:Y:S05]  /*3740*/  @!P0 BRA `(.L_x_53) ;  /* 0x0000000000608947 */ /* 0x000fea0003800000 */
[----:B------:R-:W-:Y:S01]  /*3750*/  UMOV UR4, 0x10 ;  /* 0x0000001000047882 */ /* 0x000fe20000000000 */
[----:B------:R-:W-:Y:S01]  /*3760*/  HFMA2 R0, -RZ, RZ, 0, 5.9604644775390625e-08 ;  /* 0x00000001ff007431 */ /* 0x000fe200000001ff */
[----:B------:R-:W-:-:S03]  /*3770*/  MOV R2, 0xffff ;  /* 0x0000ffff00027802 */ /* 0x000fc60000000f00 */
[----:B------:R-:W-:Y:S04]  /*3780*/  DEPBAR.LE SB2, 0x36 ;  /* 0x0000ad800000791a */ /* 0x000fe80000000000 */
[----:B------:R-:W2:Y:S02]  /*3790*/  UTCATOMSWS.FIND_AND_SET.ALIGN UP0, UR4, UR4 ;  /* 0x00000004000475e3 */ /* 0x000ea40008000800 */
[----:B--2---:R-:W-:Y:S01]  /*37a0*/  MOV R3, UR4 ;  /* 0x0000000400037c02 */ /* 0x004fe20008000f00 */
[----:B------:R-:W-:Y:S06]  /*37b0*/  BRA.U UP0, `(.L_x_54) ;  /* 0x0000000100187547 */ /* 0x000fec000b800000 */
.L_x_55:
[----:B------:R-:W-:Y:S05]  /*37c0*/  NANOSLEEP 0x64 ;  /* 0x000000640000795d */ /* 0x000fea0003800000 */
[----:B------:R-:W-:-:S05]  /*37d0*/  UMOV UR4, 0x10 ;  /* 0x0000001000047882 */ /* 0x000fca0000000000 */
[----:B------:R-:W-:Y:S04]  /*37e0*/  DEPBAR.LE SB2, 0x36 ;  /* 0x0000ad800000791a */ /* 0x000fe80000000000 */
[----:B------:R-:W2:Y:S02]  /*37f0*/  UTCATOMSWS.FIND_AND_SET.ALIGN UP0, UR4, UR4 ;  /* 0x00000004000475e3 */ /* 0x000ea40008000800 */
[----:B--2---:R-:W-:Y:S01]  /*3800*/  MOV R3, UR4 ;  /* 0x0000000400037c02 */ /* 0x004fe20008000f00 */
[----:B------:R-:W-:Y:S05]  /*3810*/  BRA.U !UP0, `(.L_x_55) ;  /* 0xfffffffd08e87547 */ /* 0x000fea000b83ffff */
.L_x_54:
[-C--:B------:R-:W-:Y:S02]  /*3820*/  SHF.L.U32 R2, R2, R3.reuse, RZ ;  /* 0x0000000302027219 */ /* 0x080fe400000006ff */
[----:B------:R-:W-:Y:S01]  /*3830*/  SHF.L.U32 R0, R0, R3, RZ ;  /* 0x0000000300007219 */ /* 0x000fe200000006ff */
[----:B------:R-:W-:Y:S02]  /*3840*/  IMAD.SHL.U32 R3, R3, 0x20, RZ ;  /* 0x0000002003037824 */ /* 0x000fe400078e00ff */
[----:B------:R2:W-:Y:S04]  /*3850*/  ATOMS.OR RZ, [UR5+0x14], R2 ;  /* 0x00001402ffff798c */ /* 0x0005e8000b000005 */
[----:B------:R2:W-:Y:S04]  /*3860*/  ATOMS.OR RZ, [UR5+0x18], R0 ;  /* 0x00001800ffff798c */ /* 0x0005e8000b000005 */
[----:B------:R2:W-:Y:S01]  /*3870*/  STS [UR6+0x160], R3 ;  /* 0x00016003ff007988 */ /* 0x0005e20008000806 */
[----:B------:R-:W-:Y:S05]  /*3880*/  BRA `(.L_x_53) ;  /* 0x0000000000107947 */ /* 0x000fea0003800000 */
.L_x_52:
[----:B------:R-:W-:Y:S02]  /*3890*/  MOV R0, 0xffffffff ;  /* 0xffffffff00007802 */ /* 0x000fe40000000f00 */
[----:B------:R-:W-:-:S03]  /*38a0*/  MOV R2, 0x38d0 ;  /* 0x000038d000027802 */ /* 0x000fc60000000f00 */
[----:B------:R2:W-:Y:S04]  /*38b0*/  STS [UR6+0x160], R0 ;  /* 0x00016000ff007988 */ /* 0x0005e80008000806 */
[----:B-12--5:R-:W-:Y:S05]  /*38c0*/  CALL.REL.NOINC `($__internal_1_$__cuda_sm10x_tcgen05_guardrail_trap_phase_invalid_during_alloc) ;  /* 0x0000007400cc7944 */ /* 0x026fea0003c00000 */
.L_x_53:
[----:B------:R-:W-:Y:S05]  /*38d0*/  WARPSYNC.ALL ;  /* 0x0000000000007948 */ /* 0x000fea0003800000 */
[----:B------:R-:W3:Y:S01]  /*38e0*/  S2UR UR4, SR_CgaCtaId ;  /* 0x00000000000479c3 */ /* 0x000ee20000008800 */
[----:B------:R-:W-:Y:S01]  /*38f0*/  UMOV UR19, 0x400 ;  /* 0x0000040000137882 */ /* 0x000fe20000000000 */
[----:B------:R-:W-:-:S06]  /*3900*/  NOP ;  /* 0x0000000000007918 */ /* 0x000fcc0000000000 */
[----:B------:R-:W-:Y:S06]  /*3910*/  BAR.ARV 0x6, 0xa0 ;  /* 0x0182800000007b1d */ /* 0x000fec0000002000 */
[----:B------:R-:W4:Y:S01]  /*3920*/  LDCU UR5, c[0x0][0x390] ;  /* 0x00007200ff0577ac */ /* 0x000f220008000800 */
[----:B------:R-:W-:Y:S01]  /*3930*/  IMAD.MOV.U32 R8, RZ, RZ, 0x1 ;  /* 0x00000001ff087424 */ /* 0x000fe200078e00ff */
[----:B------:R-:W1:Y:S01]  /*3940*/  LDCU UR8, c[0x0][0x390] ;  /* 0x00007200ff0877ac */ /* 0x000e620008000800 */
[----:B------:R-:W-:Y:S01]  /*3950*/  UMOV UR22, URZ ;  /* 0x000000ff00167c82 */ /* 0x000fe20008000000 */
[----:B------:R-:W-:Y:S01]  /*3960*/  UMOV UR16, URZ ;  /* 0x000000ff00107c82 */ /* 0x000fe20008000000 */
[----:B---3--:R-:W-:Y:S01]  /*3970*/  ULEA UR19, UR4, UR19, 0x18 ;  /* 0x0000001304137291 */ /* 0x008fe2000f8ec0ff */
[----:B------:R-:W-:Y:S01]  /*3980*/  UMOV UR26, 0x0 ;  /* 0x00000000001a7882 */ /* 0x000fe20000000000 */
[----:B------:R-:W-:-:S02]  /*3990*/  UMOV UR27, 0x8218490 ;  /* 0x08218490001b7882 */ /* 0x000fc40000000000 */
[----:B------:R-:W-:Y:S02]  /*39a0*/  UIADD3 UR6, UPT, UPT, UR19, 0x8400, URZ ;  /* 0x0000840013067890 */ /* 0x000fe4000fffe0ff */
[----:B------:R-:W-:Y:S02]  /*39b0*/  UIADD3 UR7, UPT, UPT, UR19, 0x20400, URZ ;  /* 0x0002040013077890 */ /* 0x000fe4000fffe0ff */
[----:B----4-:R-:W-:Y:S01]  /*39c0*/  UIADD3 UR5, UPT, UPT, UR5, 0x1f, URZ ;  /* 0x0000001f05057890 */ /* 0x010fe2000fffe0ff */
[----:B------:R-:W2:Y:S01]  /*39d0*/  LDS R9, [UR19+0x160] ;  /* 0x00016013ff097984 */ /* 0x000ea20008000800 */
[----:B------:R-:W-:Y:S02]  /*39e0*/  USHF.R.U32.HI UR6, URZ, 0x4, UR6 ;  /* 0x00000004ff067899 */ /* 0x000fe40008011606 */
[----:B------:R-:W-:Y:S02]  /*39f0*/  USHF.R.S32.HI UR4, URZ, 0x1f, UR5 ;  /* 0x0000001fff047899 */ /* 0x000fe40008011405 */
[----:B------:R-:W-:-:S02]  /*3a00*/  UIADD3 UR30, UPT, UPT, UR19, 0x118, URZ ;  /* 0x00000118131e7890 */ /* 0x000fc4000fffe0ff */
[----:B------:R-:W-:Y:S02]  /*3a10*/  ULEA.HI UR4, UR4, UR5, URZ, 0x5 ;  /* 0x0000000504047291 */ /* 0x000fe4000f8f28ff */
[----:B------:R-:W-:Y:S02]  /*3a20*/  ULOP3.LUT UR20, UR6, 0x3fff, URZ, 0xc0, !UPT ;  /* 0x00003fff06147892 */ /* 0x000fe4000f8ec0ff */
[----:B------:R-:W-:Y:S02]  /*3a30*/  USHF.R.S32.HI UR28, URZ, 0x5, UR4 ;  /* 0x00000005ff1c7899 */ /* 0x000fe40008011404 */
[----:B------:R-:W-:Y:S02]  /*3a40*/  USHF.R.U32.HI UR4, URZ, 0x4, UR7 ;  /* 0x00000004ff047899 */ /* 0x000fe40008011607 */
[----:B------:R-:W-:Y:S02]  /*3a50*/  UISETP.LT.AND UP0, UPT, UR28, 0x1, UPT ;  /* 0x000000011c00788c */ /* 0x000fe4000bf01270 */
[----:B------:R-:W-:-:S02]  /*3a60*/  ULOP3.LUT UR4, UR4, 0x3fff, URZ, 0xc0, !UPT ;  /* 0x00003fff04047892 */ /* 0x000fc4000f8ec0ff */
[----:B------:R-:W-:Y:S02]  /*3a70*/  USEL UR29, UR28, 0x1, !UP0 ;  /* 0x000000011c1d7887 */ /* 0x000fe4000c000000 */
[----:B------:R-:W-:Y:S02]  /*3a80*/  UPRMT UR30, URZ, 0x654, UR30 ;  /* 0x00000654ff1e7896 */ /* 0x000fe4000800001e */
[----:B------:R-:W-:Y:S02]  /*3a90*/  ULOP3.LUT UR20, UR20, 0x1000000, URZ, 0xfc, !UPT ;  /* 0x0100000014147892 */ /* 0x000fe4000f8efcff */
[----:B------:R-:W-:Y:S02]  /*3aa0*/  ULOP3.LUT UR21, UR4, 0x1000000, URZ, 0xfc, !UPT ;  /* 0x0100000004157892 */ /* 0x000fe4000f8efcff */
[----:B------:R-:W-:Y:S02]  /*3ab0*/  UIADD3 UR29, UPT, UPT, -UR29, URZ, URZ ;  /* 0x000000ff1d1d7290 */ /* 0x000fe4000fffe1ff */
[----:B-1----:R-:W-:Y:S01]  /*3ac0*/  UISETP.GE.AND UP4, UPT, UR8, 0x1, UPT ;  /* 0x000000010800788c */ /* 0x002fe2000bf86270 */
[----:B------:R-:W-:Y:S01]  /*3ad0*/  UMOV UR24, 0x0 ;  /* 0x0000000000187882 */ /* 0x000fe20000000000 */
[----:B------:R-:W-:Y:S01]  /*3ae0*/  UMOV UR25, 0x8218490 ;  /* 0x0821849000197882 */ /* 0x000fe20000000000 */
[C---:B--2---:R-:W-:Y:S01]  /*3af0*/  VIADD R3, R9.reuse, 0x80 ;  /* 0x0000008009037836 */ /* 0x044fe20000000000 */
[----:B------:R-:W-:-:S04]  /*3b00*/  LOP3.LUT R2, R9, 0xffff, RZ, 0xc0, !PT ;  /* 0x0000ffff09027812 */ /* 0x000fc800078ec0ff */
[----:B------:R-:W-:-:S05]  /*3b10*/  LOP3.LUT R3, R3, 0xffff, RZ, 0xc0, !PT ;  /* 0x0000ffff03037812 */ /* 0x000fca00078ec0ff */
[----:B------:R1:W-:Y:S02]  /*3b20*/  STL.64 [R1], R2 ;  /* 0x0000000201007387 */ /* 0x0003e40000100a00 */
[----:B-1----:R-:W-:-:S07]  /*3b30*/  CS2R R2, SRZ ;  /* 0x0000000000027805 */ /* 0x002fce000001ff00 */
.L_x_62:
[----:B-1----:R-:W-:-:S04]  /*3b40*/  SHF.L.U32 R5, R3, 0x1f, RZ ;  /* 0x0000001f03057819 */ /* 0x002fc800000006ff */
[----:B------:R-:W1:Y:S02]  /*3b50*/  SYNCS.PHASECHK.TRANS64.TRYWAIT P0, [UR19+0x110], R5 ;  /* 0x00011005ff0075a7 */ /* 0x000e640008001113 */
[----:B-12-4-:R-:W-:Y:S05]  /*3b60*/  @!P0 BRA `(.L_x_56) ;  /* 0x0000006c00488947 */ /* 0x016fea0003800000 */
.L_x_163:
[----:B-1----:R-:W1:Y:S01]  /*3b70*/  LDS.128 R4, [UR19+0x150] ;  /* 0x00015013ff047984 */ /* 0x002e620008000c00 */
[----:B------:R-:W-:Y:S01]  /*3b80*/  ULEA UR23, UR22, UR19, 0x3 ;  /* 0x0000001316177291 */ /* 0x000fe2000f8e18ff */
[----:B------:R-:W-:Y:S01]  /*3b90*/  SHF.L.U32 R0, R8, 0x1f, RZ ;  /* 0x0000001f08007819 */ /* 0x000fe200000006ff */
[----:B------:R-:W-:Y:S01]  /*3ba0*/  @!PT LDS RZ, [RZ] ;  /* 0x00000000fffff984 */ /* 0x000fe20000000800 */
[----:B------:R-:W-:Y:S01]  /*3bb0*/  @!PT LDS RZ, [RZ] ;  /* 0x00000000fffff984 */ /* 0x000fe20000000800 */
[----:B------:R-:W-:Y:S01]  /*3bc0*/  @!PT LDS RZ, [RZ] ;  /* 0x00000000fffff984 */ /* 0x000fe20000000800 */
[----:B------:R-:W-:Y:S01]  /*3bd0*/  @!PT LDS RZ, [RZ] ;  /* 0x00000000fffff984 */ /* 0x000fe20000000800 */
[----:B------:R2:W-:Y:S06]  /*3be0*/  MEMBAR.ALL.CTA ;  /* 0x0000000000007992 */ /* 0x0005ec0000008000 */
[----:B--2---:R-:W2:Y:S02]  /*3bf0*/  FENCE.VIEW.ASYNC.S ;  /* 0x00000000000073c6 */ /* 0x004ea40000000000 */
[----:B--2---:R-:W-:Y:S01]  /*3c00*/  SYNCS.ARRIVE.TRANS64.RED.A1T0 RZ, [UR30], RZ ;  /* 0x000000ffffff79a7 */ /* 0x004fe2000810041e */
[----:B------:R-:W2:Y:S01]  /*3c10*/  SYNCS.PHASECHK.TRANS64.TRYWAIT P0, [UR23+0x130], R0 ;  /* 0x00013000ff0075a7 */ /* 0x000ea20008001117 */
[----:B-1----:R-:W-:Y:S01]  /*3c20*/  LOP3.LUT P2, RZ, R6, 0x1, RZ, 0xc0, !PT ;  /* 0x0000000106ff7812 */ /* 0x002fe2000784c0ff */
[----:B--2---:R-:W-:-:S12]  /*3c30*/  @!P0 BRA `(.L_x_57) ;  /* 0x0000006c002c8947 */ /* 0x004fd80003800000 */
.L_x_165:
[----:B------:R-:W-:Y:S05]  /*3c40*/  BRA.U !UP4, `(.L_x_58) ;  /* 0x000000010cc87547 */ /* 0x000fea000b800000 */
[----:B-1----:R-:W-:Y:S01]  /*3c50*/  IMAD.U32 R0, RZ, RZ, UR22 ;  /* 0x00000016ff007e24 */ /* 0x002fe2000f8e00ff */
[----:B------:R-:W-:-:S04]  /*3c60*/  ULEA UR4, UR16, UR19, 0x3 ;  /* 0x0000001310047291 */ /* 0x000fc8000f8e18ff */
[----:B------:R-:W-:Y:S02]  /*3c70*/  LEA R4, R0, R1, 0x2 ;  /* 0x0000000100047211 */ /* 0x000fe400078e10ff */
[----:B------:R-:W-:-:S04]  /*3c80*/  SHF.L.U32 R0, R2, 0x1f, RZ ;  /* 0x0000001f02007819 */ /* 0x000fc800000006ff */
[----:B------:R-:W5:Y:S01]  /*3c90*/  LDL R4, [R4] ;  /* 0x0000000004047983 */ /* 0x000f620000100800 */
[----:B------:R1:W2:Y:S01]  /*3ca0*/  SYNCS.PHASECHK.TRANS64.TRYWAIT P1, [UR4], R0 ;  /* 0x00000000ff0075a7 */ /* 0x0002a20008021104 */
[----:B------:R-:W-:Y:S01]  /*3cb0*/  UPLOP3.LUT UP2, UPT, UPT, UPT, UPT, 0x40, 0x4 ;  /* 0x000000000004789c */ /* 0x000fe20003f4e870 */
[----:B------:R-:W-:Y:S01]  /*3cc0*/  UMOV UR18, UR29 ;  /* 0x0000001d00127c82 */ /* 0x000fe20008000000 */
[----:B------:R-:W-:Y:S01]  /*3cd0*/  UMOV UR17, UR28 ;  /* 0x0000001c00117c82 */ /* 0x000fe20008000000 */
[----:B------:R-:W-:-:S08]  /*3ce0*/  UMOV UR5, UR16 ;  /* 0x0000001000057c82 */ /* 0x000fd00008000000 */
.L_x_61:
[----:B------:R-:W-:Y:S02]  /*3cf0*/  UIADD3 UR18, UPT, UPT, UR18, 0x1, URZ ;  /* 0x0000000112127890 */ /* 0x000fe4000fffe0ff */
[----:B------:R-:W-:Y:S02]  /*3d00*/  ULEA UR15, UR5, UR19, 0x3 ;  /* 0x00000013050f7291 */ /* 0x000fe4000f8e18ff */
[----:B------:R-:W-:Y:S01]  /*3d10*/  UISETP.NE.AND UP3, UPT, UR18, URZ, UPT ;  /* 0x000000ff1200728c */ /* 0x000fe2000bf65270 */
[----:B--234-:R-:W-:Y:S10]  /*3d20*/  @P1 BRA `(.L_x_59) ;  /* 0x00000000000c1947 */ /* 0x01cff40003800000 */
[----:B------:R-:W-:Y:S04]  /*3d30*/  SHF.L.U32 R5, R2, 0x1f, RZ ;  /* 0x0000001f02057819 */ /* 0x000fe800000006ff */
[----:B------:R-:W2:Y:S02]  /*3d40*/  SYNCS.PHASECHK.TRANS64.TRYWAIT P0, [UR15], R5 ;  /* 0x00000005ff0075a7 */ /* 0x000ea4000800110f */
[----:B--2---:R-:W-:Y:S05]  /*3d50*/  @!P0 BRA `(.L_x_60) ;  /* 0x0000006800fc8947 */ /* 0x004fea0003800000 */
.L_x_59:
[----:B------:R-:W-:Y:S01]  /*3d60*/  UISETP.NE.AND UP0, UPT, UR17, 0x1, UPT ;  /* 0x000000011100788c */ /* 0x000fe2000bf05270 */
[----:B------:R-:W-:Y:S01]  /*3d70*/  PLOP3.LUT P1, PT, PT, PT, PT, 0x80, 0x8 ;  /* 0x000000000008781c */ /* 0x000fe20003f2f070 */
[----:B------:R-:W-:Y:S02]  /*3d80*/  UIADD3 UR4, UPT, UPT, UR5, 0x1, URZ ;  /* 0x0000000105047890 */ /* 0x000fe4000fffe0ff */
[----:B------:R-:W-:Y:S02]  /*3d90*/  ULEA UR10, UR5, UR21, 0x9 ;  /* 0x00000015050a7291 */ /* 0x000fe4000f8e48ff */
[----:B------:R-:W-:Y:S01]  /*3da0*/  UISETP.NE.AND UP1, UPT, UR4, 0xc, UPT ;  /* 0x0000000c0400788c */ /* 0x000fe2000bf25270 */
[----:B------:R-:W-:Y:S01]  /*3db0*/  PLOP3.LUT P0, PT, PT, PT, UP0, 0x80, 0x8 ;  /* 0x000000000008781c */ /* 0x000fe20003f0f008 */
[----:B------:R-:W-:Y:S02]  /*3dc0*/  ULEA UR8, UR5, UR20, 0x9 ;  /* 0x0000001405087291 */ /* 0x000fe4000f8e48ff */
[----:B------:R-:W-:Y:S02]  /*3dd0*/  USEL UR6, URZ, 0x1, UP1 ;  /* 0x00000001ff067887 */ /* 0x000fe40008800000 */
[----:B------:R-:W-:Y:S02]  /*3de0*/  USEL UR16, UR4, URZ, UP1 ;  /* 0x000000ff04107287 */ /* 0x000fe40008800000 */
[----:B------:R-:W-:Y:S02]  /*3df0*/  UIADD3 UR12, UPT, UPT, UR10, 0x80, URZ ;  /* 0x000000800a0c7890 */ /* 0x000fe4000fffe0ff */
[----:B------:R-:W-:Y:S01]  /*3e00*/  @UP0 ULEA UR4, UR16, UR19, 0x3 ;  /* 0x0000001310040291 */ /* 0x000fe2000f8e18ff */
[----:B------:R-:W-:Y:S01]  /*3e10*/  LOP3.LUT R2, R2, UR6, RZ, 0x3c, !PT ;  /* 0x0000000602027c12 */ /* 0x000fe2000f8e3cff */
[----:B------:R-:W-:Y:S01]  /*3e20*/  UIADD3 UR6, UPT, UPT, UR8, 0x80, URZ ;  /* 0x0000008008067890 */ /* 0x000fe2000fffe0ff */
[----:B------:R-:W-:Y:S02]  /*3e30*/  UMOV UR11, 0x40004040 ;  /* 0x40004040000b7882 */ /* 0x000fe40000000000 */
[----:B-1----:R-:W-:Y:S01]  /*3e40*/  @P0 SHF.L.U32 R0, R2, 0x1f, RZ ;  /* 0x0000001f02000819 */ /* 0x002fe200000006ff */
[----:B------:R-:W-:Y:S01]  /*3e50*/  UMOV UR9, 0x40004040 ;  /* 0x4000404000097882 */ /* 0x000fe20000000000 */
[----:B------:R-:W-:Y:S01]  /*3e60*/  UMOV UR13, 0x40004040 ;  /* 0x40004040000d7882 */ /* 0x000fe20000000000 */
[----:B------:R-:W-:Y:S01]  /*3e70*/  UMOV UR7, 0x40004040 ;  /* 0x4000404000077882 */ /* 0x000fe20000000000 */
[----:B------:R3:W4:Y:S01]  /*3e80*/  @P0 SYNCS.PHASECHK.TRANS64.TRYWAIT P1, [UR4], R0 ;  /* 0x00000000ff0005a7 */ /* 0x0007220008021104 */
[----:B------:R-:W-:Y:S11]  /*3e90*/  ELECT P0, URZ, PT ;  /* 0x0000000000ff782f */ /* 0x000ff60003800000 */
[----:B------:R-:W-:Y:S02]  /*3ea0*/  @!UPT UIADD3 URZ, UPT, UPT, URZ, URZ, URZ ;  /* 0x000000fffffff290 */ /* 0x000fe4000fffe0ff */
[C---:B-----5:R-:W-:Y:S02]  /*3eb0*/  @P0 R2UR.BROADCAST UR5, R4.reuse ;  /* 0x00000000040502ca */ /* 0x060fe400008e0000 */
[----:B------:R-:W-:Y:S11]  /*3ec0*/  ELECT P0, URZ, PT ;  /* 0x0000000000ff782f */ /* 0x000ff60003800000 */
[----:B------:R-:W-:Y:S02]  /*3ed0*/  @!UPT UIADD3 URZ, UPT, UPT, URZ, URZ, URZ ;  /* 0x000000fffffff290 */ /* 0x000fe4000fffe0ff */
[----:B------:R-:W-:Y:S01]  /*3ee0*/  @P0 R2UR.BROADCAST UR14, R4 ;  /* 0x00000000040e02ca */ /* 0x000fe200008e0000 */
[----:B------:R-:W-:Y:S02]  /*3ef0*/  UIADD3 UR4, UPT, UPT, UR15, 0x60, URZ ;  /* 0x000000600f047890 */ /* 0x000fe4000fffe0ff */
[----:B------:R-:W-:Y:S01]  /*3f00*/  UIADD3 UR17, UPT, UPT, UR17, -0x1, URZ ;  /* 0xffffffff11117890 */ /* 0x000fe2000fffe0ff */
[----:B------:R1:W-:Y:S01]  /*3f10*/  UTCHMMA gdesc[UR8], gdesc[UR10], tmem[UR5], tmem[UR26], idesc[UR27], UP2 ;  /* 0x00ff1a0a080075ea */ /* 0x0003e20009000005 */
[----:B------:R-:W-:Y:S08]  /*3f20*/  UPLOP3.LUT UP2, UPT, UPT, UPT, UPT, 0x80, 0x8 ;  /* 0x000000000008789c */ /* 0x000ff00003f4f070 */
[----:B------:R3:W-:Y:S01]  /*3f30*/  UTCHMMA gdesc[UR6], gdesc[UR12], tmem[UR14], tmem[UR24], idesc[UR25], UPT ;  /* 0x00ff180c060075ea */ /* 0x0007e2000b80000e */
[----:B------:R3:W-:Y:S01]  /*3f40*/  UTCBAR [UR4], URZ ;  /* 0x000000ff040073e9 */ /* 0x0007e200080000ff */
[----:B-1----:R-:W-:Y:S01]  /*3f50*/  UMOV UR5, UR16 ;  /* 0x0000001000057c82 */ /* 0x002fe20008000000 */
[----:B------:R-:W-:Y:S05]  /*3f60*/  BRA.U UP3, `(.L_x_61) ;  /* 0xfffffffd03607547 */ /* 0x000fea000b83ffff */
.L_x_58:
[----:B---3--:R-:W-:Y:S01]  /*3f70*/  UIADD3 UR4, UPT, UPT, UR22, 0x1, URZ ;  /* 0x0000000116047890 */ /* 0x008fe2000fffe0ff */
[----:B------:R-:W-:Y:S01]  /*3f80*/  LOP3.LUT R3, R3, 0x1, RZ, 0x3c, !PT ;  /* 0x0000000103037812 */ /* 0x000fe200078e3cff */
[----:B------:R-:W-:Y:S02]  /*3f90*/  UIADD3 UR5, UPT, UPT, UR23, 0x120, URZ ;  /* 0x0000012017057890 */ /* 0x000fe4000fffe0ff */
[----:B------:R-:W-:-:S04]  /*3fa0*/  UISETP.NE.AND UP0, UPT, UR4, 0x2, UPT ;  /* 0x000000020400788c */ /* 0x000fc8000bf05270 */
[----:B------:R-:W-:Y:S02]  /*3fb0*/  USEL UR6, URZ, 0x1, UP0 ;  /* 0x00000001ff067887 */ /* 0x000fe40008000000 */
[----:B------:R-:W-:Y:S01]  /*3fc0*/  USEL UR22, UR4, URZ, UP0 ;  /* 0x000000ff04167287 */ /* 0x000fe20008000000 */
[----:B------:R2:W-:Y:S03]  /*3fd0*/  UTCBAR [UR5], URZ ;  /* 0x000000ff050073e9 */ /* 0x0005e600080000ff */
[----:B------:R-:W-:Y:S01]  /*3fe0*/  LOP3.LUT R8, R8, UR6, RZ, 0x3c, !PT ;  /* 0x0000000608087c12 */ /* 0x000fe2000f8e3cff */
[----:B------:R-:W-:Y:S07]  /*3ff0*/  @P2 BRA `(.L_x_62) ;  /* 0xfffffff800d02947 */ /* 0x000fee000383ffff */
[----:B------:R-:W3:Y:S01]  /*4000*/  S2UR UR6, SR_CgaCtaId ;  /* 0x00000000000679c3 */ /* 0x000ee20000008800 */
[----:B------:R-:W-:Y:S01]  /*4010*/  ELECT P0, URZ, PT ;  /* 0x0000000000ff782f */ /* 0x000fe20003800000 */
[----:B-1----:R-:W-:Y:S01]  /*4020*/  IMAD.MOV.U32 R0, RZ, RZ, 0x1 ;  /* 0x00000001ff007424 */ /* 0x002fe200078e00ff */
[----:B------:R-:W-:Y:S01]  /*4030*/  UIADD3 UR19, UPT, UPT, UR19, 0x130, URZ ;  /* 0x0000013013137890 */ /* 0x000fe2000fffe0ff */
[----:B------:R-:W-:Y:S01]  /*4040*/  SHF.L.U32 R3, R8, 0x1f, RZ ;  /* 0x0000001f08037819 */ /* 0x000fe200000006ff */
[----:B------:R-:W-:-:S03]  /*4050*/  UMOV UR4, 0x40 ;  /* 0x0000004000047882 */ /* 0x000fc60000000000 */
[----:B------:R-:W-:Y:S01]  /*4060*/  UVIRTCOUNT.DEALLOC.SMPOOL 0x80 ;  /* 0x000000800000784c */ /* 0x000fe20000000000 */
[----:B---3--:R-:W-:Y:S02]  /*4070*/  ULEA UR6, UR6, UR4, 0x18 ;  /* 0x0000000406067291 */ /* 0x008fe4000f8ec0ff */
[----:B------:R-:W-:-:S07]  /*4080*/  ULEA UR4, UR22, UR19, 0x3 ;  /* 0x0000001316047291 */ /* 0x000fce000f8e18ff */
[----:B------:R1:W-:Y:S02]  /*4090*/  @P0 STS.U8 [UR6+0x1c], R0 ;  /* 0x00001c00ff000988 */ /* 0x0003e40008000006 */
[----:B------:R-:W3:Y:S02]  /*40a0*/  SYNCS.PHASECHK.TRANS64.TRYWAIT P0, [UR4], R3 ;  /* 0x00000003ff0075a7 */ /* 0x000ee40008001104 */
[----:B-1-3--:R-:W-:Y:S05]  /*40b0*/  @!P0 BRA `(.L_x_63) ;  /* 0x00000068003c8947 */ /* 0x00afea0003800000 */
.L_x_168:
[----:B------:R-:W-:-:S04]  /*40c0*/  UIADD3 UR4, UPT, UPT, UR22, 0x1, URZ ;  /* 0x0000000116047890 */ /* 0x000fc8000fffe0ff */
[----:B------:R-:W-:-:S04]  /*40d0*/  UISETP.NE.AND UP0, UPT, UR4, 0x2, UPT ;  /* 0x000000020400788c */ /* 0x000fc8000bf05270 */
[----:B--2---:R-:W-:Y:S02]  /*40e0*/  USEL UR5, URZ, 0x1, UP0 ;  /* 0x00000001ff057887 */ /* 0x004fe40008000000 */
[----:B------:R-:W-:-:S04]  /*40f0*/  USEL UR4, UR4, URZ, UP0 ;  /* 0x000000ff04047287 */ /* 0x000fc80008000000 */
[----:B------:R-:W-:Y:S01]  /*4100*/  ULEA UR4, UR4, UR19, 0x3 ;  /* 0x0000001304047291 */ /* 0x000fe2000f8e18ff */
[----:B-1----:R-:W-:-:S04]  /*4110*/  LOP3.LUT R3, R8, UR5, RZ, 0x3c, !PT ;  /* 0x0000000508037c12 */ /* 0x002fc8000f8e3cff */
[----:B------:R-:W-:-:S04]  /*4120*/  SHF.L.U32 R3, R3, 0x1f, RZ ;  /* 0x0000001f03037819 */ /* 0x000fc800000006ff */
[----:B------:R-:W1:Y:S02]  /*4130*/  SYNCS.PHASECHK.TRANS64.TRYWAIT P0, [UR4], R3 ;  /* 0x00000003ff0075a7 */ /* 0x000e640008001104 */
[----:B-1----:R-:W-:Y:S05]  /*4140*/  @!P0 BRA `(.L_x_64) ;  /* 0x0000006800308947 */ /* 0x002fea0003800000 */
.L_x_170:
[----:B------:R-:W-:Y:S01]  /*4150*/  NOP ;  /* 0x0000000000007918 */ /* 0x000fe20000000000 */
[----:B-1----:R-:W1:Y:S01]  /*4160*/  LDS R0, [UR6+0x14] ;  /* 0x00001406ff007984 */ /* 0x002e620008000800 */
[----:B------:R-:W-:Y:S01]  /*4170*/  LOP3.LUT R2, R9, 0xffff, RZ, 0xc0, !PT ;  /* 0x0000ffff09027812 */ /* 0x000fe200078ec0ff */
[----:B------:R-:W-:Y:S02]  /*4180*/  IMAD.MOV.U32 R3, RZ, RZ, 0xffff ;  /* 0x0000ffffff037424 */ /* 0x000fe400078e00ff */
[----:B------:R-:W-:Y:S01]  /*4190*/  IMAD.MOV.U32 R5, RZ, RZ, 0x1 ;  /* 0x00000001ff057424 */ /* 0x000fe200078e00ff */
[----:B------:R-:W-:-:S04]  /*41a0*/  SHF.R.U32.HI R2, RZ, 0x5, R2 ;  /* 0x00000005ff027819 */ /* 0x000fc80000011602 */
[-C--:B------:R-:W-:Y:S02]  /*41b0*/  SHF.L.U32 R3, R3, R2.reuse, RZ ;  /* 0x0000000203037219 */ /* 0x080fe400000006ff */
[----:B------:R-:W-:Y:S02]  /*41c0*/  SHF.L.U32 R5, R5, R2, RZ ;  /* 0x0000000205057219 */ /* 0x000fe400000006ff */
[----:B-1----:R-:W-:-:S04]  /*41d0*/  LOP3.LUT R0, R0, R3, RZ, 0xc0, !PT ;  /* 0x0000000300007212 */ /* 0x002fc800078ec0ff */
[----:B------:R-:W-:-:S13]  /*41e0*/  ISETP.NE.AND P0, PT, R0, R3, PT ;  /* 0x000000030000720c */ /* 0x000fda0003f05270 */
[----:B------:R-:W-:Y:S05]  /*41f0*/  @P0 BRA `(.L_x_65) ;  /* 0x00000000005c0947 */ /* 0x000fea0003800000 */
[----:B------:R-:W1:Y:S02]  /*4200*/  LDS R0, [UR6+0x18] ;  /* 0x00001806ff007984 */ /* 0x000e640008000800 */
[----:B-1----:R-:W-:-:S04]  /*4210*/  LOP3.LUT R0, R0, R5, RZ, 0xc0, !PT ;  /* 0x0000000500007212 */ /* 0x002fc800078ec0ff */
[----:B------:R-:W-:-:S13]  /*4220*/  ISETP.NE.AND P0, PT, R0, R5, PT ;  /* 0x000000050000720c */ /* 0x000fda0003f05270 */
[----:B------:R-:W-:Y:S05]  /*4230*/  @P0 BRA `(.L_x_66) ;  /* 0x0000000000400947 */ /* 0x000fea0003800000 */
[----:B------:R-:W-:Y:S01]  /*4240*/  R2UR UR4, R3 ;  /* 0x00000000030472ca */ /* 0x000fe200000e0000 */
[----:B------:R-:W1:Y:S01]  /*4250*/  S2R R2, SR_LANEID ;  /* 0x0000000000027919 */ /* 0x000e620000000000 */
[----:B------:R-:W-:-:S04]  /*4260*/  LOP3.LUT R5, RZ, R5, RZ, 0x33, !PT ;  /* 0x00000005ff057212 */ /* 0x000fc800078e33ff */
[----:B------:R-:W2:Y:S07]  /*4270*/  REDUX UR7, R5 ;  /* 0x00000000050773c4 */ /* 0x000eae0000000000 */
[----:B------:R-:W-:-:S03]  /*4280*/  ULOP3.LUT UR5, URZ, UR4, URZ, 0x33, !UPT ;  /* 0x00000004ff057292 */ /* 0x000fc6000f8e33ff */
[----:B------:R-:W-:Y:S02]  /*4290*/  VOTEU.ANY UR4, UPT, PT ;  /* 0x0000000000047886 */ /* 0x000fe400038e0100 */
[----:B------:R-:W-:Y:S01]  /*42a0*/  UFLO.U32 UR4, UR4 ;  /* 0x00000004000472bd */ /* 0x000fe200080e0000 */
[----:B------:R-:W-:-:S04]  /*42b0*/  IMAD.U32 R0, RZ, RZ, UR5 ;  /* 0x00000005ff007e24 */ /* 0x000fc8000f8e00ff */
[----:B------:R-:W3:Y:S02]  /*42c0*/  REDUX UR8, R0 ;  /* 0x00000000000873c4 */ /* 0x000ee40000000000 */
[----:B------:R1:W-:Y:S02]  /*42d0*/  UTCATOMSWS.AND URZ, UR5 ;  /* 0x0000000500ff79e3 */ /* 0x0003e40008000000 */
[----:B-1----:R-:W-:Y:S01]  /*42e0*/  ISETP.EQ.U32.AND P0, PT, R2, UR4, PT ;  /* 0x0000000402007c0c */ /* 0x002fe2000bf02070 */
[----:B--2---:R-:W-:Y:S02]  /*42f0*/  IMAD.U32 R2, RZ, RZ, UR7 ;  /* 0x00000007ff027e24 */ /* 0x004fe4000f8e00ff */
[----:B---3--:R-:W-:-:S10]  /*4300*/  IMAD.U32 R3, RZ, RZ, UR8 ;  /* 0x00000008ff037e24 */ /* 0x008fd4000f8e00ff */
[----:B------:R1:W-:Y:S04]  /*4310*/  @P0 ATOMS.AND RZ, [UR6+0x14], R3 ;  /* 0x00001403ffff098c */ /* 0x0003e8000a800006 */
[----:B------:R1:W-:Y:S01]  /*4320*/  @P0 ATOMS.AND RZ, [UR6+0x18], R2 ;  /* 0x00001802ffff098c */ /* 0x0003e2000a800006 */
[----:B------:R-:W-:Y:S05]  /*4330*/  BRA `(.L_x_67) ;  /* 0x0000000000147947 */ /* 0x000fea0003800000 */
.L_x_66:
[----:B------:R-:W-:Y:S02]  /*4340*/  MOV R2, 0x4360 ;  /* 0x0000436000027802 */ /* 0x000fe40000000f00 */
[----:B----45:R-:W-:Y:S05]  /*4350*/  CALL.REL.NOINC `($__internal_0_$__cuda_sm10x_tcgen05_guardrail_trap_col_being_dealloced_not_returned_by_alloc) ;  /* 0x0000006c001c7944 */ /* 0x030fea0003c00000 */
[----:B------:R-:W-:Y:S05]  /*4360*/  BRA `(.L_x_67) ;  /* 0x0000000000087947 */ /* 0x000fea0003800000 */
.L_x_65:
[----:B------:R-:W-:Y:S02]  /*4370*/  MOV R2, 0x4390 ;  /* 0x0000439000027802 */ /* 0x000fe40000000f00 */
[----:B----45:R-:W-:Y:S05]  /*4380*/  CALL.REL.NOINC `($__internal_2_$__cuda_sm10x_tcgen05_guardrail_trap_unallocated_columns_being_dealloced) ;  /* 0x0000006c00287944 */ /* 0x030fea0003c00000 */
.L_x_67:
[----:B------:R-:W-:Y:S01]  /*4390*/  NOP ;  /* 0x0000000000007918 */ /* 0x000fe20000000000 */
[----:B------:R-:W-:Y:S05]  /*43a0*/  EXIT ;  /* 0x000000000000794d */ /* 0x000fea0003800000 */
.L_x_51:
[----:B------:R-:W2:Y:S01]  /*43b0*/  LDCU UR5, c[0x0][0x384] ;  /* 0x00007080ff0577ac */ /* 0x000ea20008000800 */
[----:B------:R-:W-:Y:S02]  /*43c0*/  UISETP.NE.OR UP0, UPT, UR18, 0x3, !UP3 ;  /* 0x000000031200788c */ /* 0x000fe4000df05670 */
[----:B--2---:R-:W-:-:S07]  /*43d0*/  UIADD3 UR5, UPT, UPT, UR5, 0x7f, URZ ;  /* 0x0000007f05057890 */ /* 0x004fce000fffe0ff */
[----:B------:R-:W-:Y:S05]  /*43e0*/  BRA.U UP0, `(.L_x_68) ;  /* 0x0000001500807547 */ /* 0x000fea000b800000 */
[----:B------:R-:W-:Y:S01]  /*43f0*/  USHF.R.S32.HI UR4, URZ, 0x1f, UR5 ;  /* 0x0000001fff047899 */ /* 0x000fe20008011405 */
[----:B------:R-:W2:Y:S01]  /*4400*/  S2UR UR12, SR_CgaCtaId ;  /* 0x00000000000c79c3 */ /* 0x000ea20000008800 */
[----:B------:R-:W3:Y:S01]  /*4410*/  LDCU UR50, c[0x0][0x370] ;  /* 0x00006e00ff3277ac */ /* 0x000ee20008000800 */
[----:B------:R-:W-:Y:S01]  /*4420*/  R2UR UR55, R81 ;  /* 0x00000000513772ca */ /* 0x000fe200000e0000 */
[----:B------:R-:W-:Y:S01]  /*4430*/  IMAD.MOV.U32 R10, RZ, RZ, 0x1 ;  /* 0x00000001ff0a7424 */ /* 0x000fe200078e00ff */
[----:B------:R-:W-:Y:S01]  /*4440*/  R2UR UR54, R82 ;  /* 0x00000000523672ca */ /* 0x000fe200000e0000 */
[----:B------:R-:W-:Y:S01]  /*4450*/  ULEA.HI UR4, UR4, UR5, URZ, 0x7 ;  /* 0x0000000504047291 */ /* 0x000fe2000f8f38ff */
[----:B------:R-:W-:Y:S01]  /*4460*/  IMAD.MOV.U32 R8, RZ, RZ, RZ ;  /* 0x000000ffff087224 */ /* 0x000fe200078e00ff */
[----:B------:R-:W3:Y:S01]  /*4470*/  LDCU.128 UR44, c[0x0][0xb10] ;  /* 0x00016200ff2c77ac */ /* 0x000ee20008000c00 */
[----:B------:R-:W4:Y:S01]  /*4480*/  LDC.64 R14, c[0x0][0x348] ;  /* 0x0000d200ff0e7b82 */ /* 0x000f220000000a00 */
[----:B------:R-:W-:Y:S01]  /*4490*/  USHF.R.S32.HI UR40, URZ, 0x7, UR4 ;  /* 0x00000007ff287899 */ /* 0x000fe20008011404 */
[----:B------:R-:W1:Y:S05]  /*44a0*/  LDCU UR48, c[0x0][0x374] ;  /* 0x00006e80ff3077ac */ /* 0x000e6a0008000800 */
[----:B------:R-:W-:Y:S01]  /*44b0*/  IMAD.U32 R2, RZ, RZ, UR40 ;  /* 0x00000028ff027e24 */ /* 0x000fe2000f8e00ff */
[----:B------:R-:W2:Y:S04]  /*44c0*/  LDCU.64 UR4, c[0x0][0x888] ;  /* 0x00011100ff0477ac */ /* 0x000ea80008000a00 */
[----:B------:R-:W-:Y:S01]  /*44d0*/  IABS R0, R2 ;  /* 0x0000000200007213 */ /* 0x000fe20000000000 */
[----:B------:R-:W1:Y:S03]  /*44e0*/  LDCU.64 UR42, c[0x0][0x890] ;  /* 0x00011200ff2a77ac */ /* 0x000e660008000a00 */
[----:B------:R-:W-:Y:S01]  /*44f0*/  R2UR UR38, R0 ;  /* 0x00000000002672ca */ /* 0x000fe200000e0000 */
[----:B------:R-:W4:Y:S01]  /*4500*/  LDCU UR30, c[0x0][0xb0c] ;  /* 0x00016180ff1e77ac */ /* 0x000f220008000800 */
[----:B------:R-:W4:Y:S01]  /*4510*/  LDCU UR64, c[0x0][0xb20] ;  /* 0x00016400ff4077ac */ /* 0x000f220008000800 */
[----:B------:R-:W4:Y:S10]  /*4520*/  LDCU UR41, c[0x0][0x388] ;  /* 0x00007100ff2977ac */ /* 0x000f340008000800 */
[----:B------:R-:W4:Y:S01]  /*4530*/  I2F.RP R3, UR38 ;  /* 0x0000002600037d06 */ /* 0x000f220008209400 */
[----:B--2---:R-:W-:Y:S01]  /*4540*/  UISETP.NE.U32.AND UP0, UPT, UR4, URZ, UPT ;  /* 0x000000ff0400728c */ /* 0x004fe2000bf05070 */
[----:B------:R-:W2:Y:S03]  /*4550*/  LDCU UR4, c[0x0][0xb30] ;  /* 0x00016600ff0477ac */ /* 0x000ea60008000800 */
[----:B------:R-:W-:Y:S01]  /*4560*/  UISETP.NE.AND.EX UP0, UPT, UR5, URZ, UPT, UP0 ;  /* 0x000000ff0500728c */ /* 0x000fe2000bf05300 */
[----:B------:R-:W-:Y:S01]  /*4570*/  UMOV UR31, 0x400 ;  /* 0x00000400001f7882 */ /* 0x000fe20000000000 */
[----:B---3--:R-:W-:-:S02]  /*4580*/  UIMAD.WIDE.U32 UR8, UR50, UR44, URZ ;  /* 0x0000002c320872a5 */ /* 0x008fc4000f8e00ff */
[----:B-1----:R-:W-:Y:S01]  /*4590*/  UIMAD.WIDE.U32 UR10, UR48, UR47, URZ ;  /* 0x0000002f300a72a5 */ /* 0x002fe2000f8e00ff */
[----:B------:R-:W-:Y:S01]  /*45a0*/  UMOV UR6, URZ ;  /* 0x000000ff00067c82 */ /* 0x000fe20008000000 */
[----:B----4-:R-:W1:Y:S01]  /*45b0*/  MUFU.RCP R0, R3 ;  /* 0x0000000300007308 */ /* 0x010e620000001000 */
[----:B------:R-:W-:Y:S02]  /*45c0*/  ULEA UR31, UR12, UR31, 0x18 ;  /* 0x0000001f0c1f7291 */ /* 0x000fe4000f8ec0ff */
[----:B------:R-:W-:Y:S02]  /*45d0*/  UP2UR UR62, UPR, URZ, 0x1 ;  /* 0x00000001ff3e7883 */ /* 0x000fe40008000000 */
[----:B------:R-:W-:Y:S02]  /*45e0*/  UISETP.NE.AND UP0, UPT, UR39, 0x1, UPT ;  /* 0x000000012700788c */ /* 0x000fe4000bf05270 */
[----:B------:R-:W-:Y:S02]  /*45f0*/  UISETP.NE.U32.AND UP0, UPT, UR42, URZ, UPT ;  /* 0x000000ff2a00728c */ /* 0x000fe4000bf05070 */
[----:B------:R-:W-:-:S02]  /*4600*/  UIADD3 UR58, UPT, UPT, UR31, 0xd8, URZ ;  /* 0x000000d81f3a7890 */ /* 0x000fc4000fffe0ff */
[----:B------:R-:W-:Y:S02]  /*4610*/  UIADD3 UR56, UPT, UPT, UR31, 0x118, URZ ;  /* 0x000001181f387890 */ /* 0x000fe4000fffe0ff */
[----:B------:R-:W-:Y:S02]  /*4620*/  UIADD3 UR33, UPT, UPT, UR31, 0xc0, URZ ;  /* 0x000000c01f217890 */ /* 0x000fe4000fffe0ff */
[----:B------:R-:W-:Y:S01]  /*4630*/  UIADD3 UR25, UPT, UPT, UR31, 0xc8, URZ ;  /* 0x000000c81f197890 */ /* 0x000fe2000fffe0ff */
[----:B-1----:R-:W-:Y:S01]  /*4640*/  VIADD R0, R0, 0xffffffe ;  /* 0x0ffffffe00007836 */ /* 0x002fe20000000000 */
[----:B------:R-:W-:Y:S02]  /*4650*/  UIADD3 UR17, UPT, UPT, UR31, 0xd0, URZ ;  /* 0x000000d01f117890 */ /* 0x000fe4000fffe0ff */
[----:B------:R-:W-:Y:S01]  /*4660*/  UISETP.GE.AND UP3, UPT, UR39, 0x1, UPT ;  /* 0x000000012700788c */ /* 0x000fe2000bf66270 */
[----:B------:R-:W-:Y:S02]  /*4670*/  UMOV UR53, UR9 ;  /* 0x0000000900357c82 */ /* 0x000fe40008000000 */
[----:B------:R-:W1:Y:S01]  /*4680*/  F2I.FTZ.U32.TRUNC.NTZ R0, R0 ;  /* 0x0000000000007305 */ /* 0x000e62000021f000 */
[----:B------:R-:W-:Y:S01]  /*4690*/  UMOV UR52, UR11 ;  /* 0x0000000b00347c82 */ /* 0x000fe20008000000 */
[----:B------:R-:W-:-:S02]  /*46a0*/  UISETP.NE.AND UP3, UPT, UR30, 0x1, UPT ;  /* 0x000000011e00788c */ /* 0x000fc4000bf65270 */
[----:B------:R-:W-:Y:S02]  /*46b0*/  UISETP.NE.AND.EX UP5, UPT, UR43, URZ, UPT, UP0 ;  /* 0x000000ff2b00728c */ /* 0x000fe4000bfa5300 */
[----:B------:R-:W-:Y:S01]  /*46c0*/  UPLOP3.LUT UP2, UPT, UPT, UPT, UPT, 0x40, 0x4 ;  /* 0x000000000004789c */ /* 0x000fe20003f4e870 */
[----:B------:R-:W3:Y:S01]  /*46d0*/  LDCU.64 UR22, c[0x0][0xb28] ;  /* 0x00016500ff1677ac */ /* 0x000ee20008000a00 */
[----:B------:R-:W-:Y:S02]  /*46e0*/  UPRMT UR58, UR12, 0x654, UR58 ;  /* 0x000006540c3a7896 */ /* 0x000fe4000800003a */
[----:B------:R-:W-:Y:S01]  /*46f0*/  UPRMT UR56, URZ, 0x654, UR56 ;  /* 0x00000654ff387896 */ /* 0x000fe20008000038 */
[----:B-1----:R-:W-:Y:S01]  /*4700*/  R2UR UR7, R0 ;  /* 0x00000000000772ca */ /* 0x002fe200000e0000 */
[----:B------:R-:W-:Y:S01]  /*4710*/  UPRMT UR61, UR12, 0x654, UR33 ;  /* 0x000006540c3d7896 */ /* 0x000fe20008000021 */
[----:B------:R-:W-:Y:S01]  /*4720*/  IABS R0, R2 ;  /* 0x0000000200007213 */ /* 0x000fe20000000000 */
[----:B------:R-:W-:Y:S01]  /*4730*/  IMAD.MOV.U32 R2, RZ, RZ, 0x2000 ;  /* 0x00002000ff027424 */ /* 0x000fe200078e00ff */
[----:B------:R-:W-:-:S02]  /*4740*/  UPRMT UR60, UR12, 0x654, UR25 ;  /* 0x000006540c3c7896 */ /* 0x000fc40008000019 */
[----:B------:R-:W-:Y:S01]  /*4750*/  UPRMT UR59, UR12, 0x654, UR17 ;  /* 0x000006540c3b7896 */ /* 0x000fe20008000011 */
[----:B------:R-:W-:Y:S01]  /*4760*/  IMAD.MOV R0, RZ, RZ, -R0 ;  /* 0x000000ffff007224 */ /* 0x000fe200078e0a00 */
[----:B------:R-:W-:Y:S02]  /*4770*/  USHF.R.U32.HI UR53, URZ, UR45, UR53 ;  /* 0x0000002dff357299 */ /* 0x000fe40008011635 */
[----:B------:R-:W-:Y:S02]  /*4780*/  USHF.R.U32.HI UR52, URZ, UR64, UR52 ;  /* 0x00000040ff347299 */ /* 0x000fe40008011634 */
[----:B------:R-:W-:Y:S01]  /*4790*/  R2UR UR57, R0 ;  /* 0x00000000003972ca */ /* 0x000fe200000e0000 */
[----:B------:R-:W-:Y:S02]  /*47a0*/  UIADD3 UR5, UPT, UPT, URZ, -UR7, URZ ;  /* 0x80000007ff057290 */ /* 0x000fe4000fffe0ff */
[----:B------:R-:W-:Y:S02]  /*47b0*/  UISETP.NE.AND UP3, UPT, UR46, 0x1, UPT ;  /* 0x000000012e00788c */ /* 0x000fe4000bf65270 */
[----:B------:R-:W-:-:S02]  /*47c0*/  UIMAD UR5, UR5, UR38, URZ ;  /* 0x00000026050572a4 */ /* 0x000fc4000f8e02ff */
[----:B--2---:R-:W-:Y:S02]  /*47d0*/  UISETP.NE.AND UP4, UPT, UR4, 0x1, UPT ;  /* 0x000000010400788c */ /* 0x004fe4000bf85270 */
[----:B------:R-:W-:Y:S02]  /*47e0*/  UIMAD.WIDE.U32 UR6, UR7, UR5, UR6 ;  /* 0x00000005070672a5 */ /* 0x000fe4000f8e0006 */
[----:B------:R-:W-:Y:S02]  /*47f0*/  UISETP.NE.AND UP0, UPT, UR41, URZ, UPT ;  /* 0x000000ff2900728c */ /* 0x000fe4000bf05270 */
[----:B------:R-:W-:-:S03]  /*4800*/  UISETP.NE.AND UP6, UPT, UR40, URZ, UPT ;  /* 0x000000ff2800728c */ /* 0x000fc6000bfc5270 */
[----:B---3--:R-:W-:-:S08]  /*4810*/  UMOV UR51, UR7 ;  /* 0x0000000700337c82 */ /* 0x008fd00008000000 */
.L_x_79:
[----:B------:R-:W-:Y:S04]  /*4820*/  SHF.L.U32 R3, R8, 0x1f, RZ ;  /* 0x0000001f08037819 */ /* 0x000fe800000006ff */
[----:B-1----:R-:W1:Y:S02]  /*4830*/  SYNCS.PHASECHK.TRANS64.TRYWAIT P0, [UR31+0x110], R3 ;  /* 0x00011003ff0075a7 */ /* 0x002e64000800111f */
[----:B-1----:R-:W-:Y:S05]  /*4840*/  @!P0 BRA `(.L_x_69) ;  /* 0x0000006000888947 */ /* 0x002fea0003800000 */
.L_x_172:
[----:B------:R-:W2:Y:S01]  /*4850*/  LDS.128 R4, [UR31+0x150] ;  /* 0x0001501fff047984 */ /* 0x000ea20008000c00 */
[----:B------:R-:W-:Y:S01]  /*4860*/  UISETP.GE.AND UP0, UPT, UR39, 0x1, UPT ;  /* 0x000000012700788c */ /* 0x000fe2000bf06270 */
[----:B------:R-:W-:Y:S01]  /*4870*/  @!PT LDS RZ, [RZ] ;  /* 0x00000000fffff984 */ /* 0x000fe20000000800 */
[----:B------:R-:W-:Y:S01]  /*4880*/  @!PT LDS RZ, [RZ] ;  /* 0x00000000fffff984 */ /* 0x000fe20000000800 */
[----:B------:R-:W-:Y:S01]  /*4890*/  @!PT LDS RZ, [RZ] ;  /* 0x00000000fffff984 */ /* 0x000fe20000000800 */
[----:B------:R-:W-:Y:S01]  /*48a0*/  @!PT LDS RZ, [RZ] ;  /* 0x00000000fffff984 */ /* 0x000fe20000000800 */
[----:B------:R3:W-:Y:S06]  /*48b0*/  MEMBAR.ALL.CTA ;  /* 0x0000000000007992 */ /* 0x0007ec0000008000 */
[----:B---3--:R-:W3:Y:S02]  /*48c0*/  FENCE.VIEW.ASYNC.S ;  /* 0x00000000000073c6 */ /* 0x008ee40000000000 */
[----:B---3--:R-:W-:Y:S01]  /*48d0*/  SYNCS.ARRIVE.TRANS64.RED.A1T0 RZ, [UR56], RZ ;  /* 0x000000ffffff79a7 */ /* 0x008fe20008100438 */
[----:B--2---:R-:W-:Y:S11]  /*48e0*/  LOP3.LUT P0, RZ, R6, 0x1, RZ, 0xc0, !PT ;  /* 0x0000000106ff7812 */ /* 0x004ff6000780c0ff */
[----:B------:R-:W-:Y:S02]  /*48f0*/  @!UPT UIADD3 URZ, UPT, UPT, URZ, URZ, URZ ;  /* 0x000000fffffff290 */ /* 0x000fe4000fffe0ff */
[----:B------:R-:W-:Y:S01]  /*4900*/  VOTEU.ANY UP3, P0 ;  /* 0x0000000000ff7886 */ /* 0x000fe20000060100 */
[----:B------:R-:W-:Y:S11]  /*4910*/  PLOP3.LUT P0, PT, PT, PT, UP3, 0x80, 0x8 ;  /* 0x000000000008781c */ /* 0x000ff60003f0f038 */
[----:B------:R-:W-:Y:S02]  /*4920*/  @!UPT UIADD3 URZ, UPT, UPT, URZ, URZ, URZ ;  /* 0x000000fffffff290 */ /* 0x000fe4000fffe0ff */
[----:B-1----:R-:W-:Y:S02]  /*4930*/  @P0 MOV R3, R4 ;  /* 0x0000000400030202 */ /* 0x002fe40000000f00 */
[----:B------:R-:W-:Y:S02]  /*4940*/  @P0 LOP3.LUT R0, R5, 0xffff, RZ, 0xc0, !PT ;  /* 0x0000ffff05000812 */ /* 0x000fe400078ec0ff */
[----:B------:R-:W-:Y:S02]  /*4950*/  @P0 R2UR UR5, R3 ;  /* 0x00000000030502ca */ /* 0x000fe400000e0000 */
[----:B------:R-:W-:Y:S11]  /*4960*/  @P0 R2UR UR4, R0 ;  /* 0x00000000000402ca */ /* 0x000ff600000e0000 */
[----:B------:R-:W-:Y:S02]  /*4970*/  @UP3 UMOV UR15, UR5 ;  /* 0x00000005000f3c82 */ /* 0x000fe40008000000 */
[----:B------:R-:W-:Y:S01]  /*4980*/  @UP3 UMOV UR14, UR4 ;  /* 0x00000004000e3c82 */ /* 0x000fe20008000000 */
[----:B------:R-:W-:Y:S05]  /*4990*/  BRA.U !UP0, `(.L_x_70) ;  /* 0x0000000108c07547 */ /* 0x000fea000b800000 */
[----:B------:R-:W-:Y:S02]  /*49a0*/  UIMAD.WIDE.U32 UR8, UR14, UR47, URZ ;  /* 0x0000002f0e0872a5 */ /* 0x000fe4000f8e00ff */
[----:B------:R-:W-:Y:S02]  /*49b0*/  UP2UR UR16, UPR, URZ, 0x4 ;  /* 0x00000004ff107883 */ /* 0x000fe40008000000 */
[----:B------:R-:W-:Y:S02]  /*49c0*/  UISETP.NE.AND UP2, UPT, UR46, 0x1, UPT ;  /* 0x000000012e00788c */ /* 0x000fe4000bf45270 */
[----:B------:R-:W-:Y:S02]  /*49d0*/  UIMAD.WIDE.U32 UR10, UR15, UR44, URZ ;  /* 0x0000002c0f0a72a5 */ /* 0x000fe4000f8e00ff */
[----:B------:R-:W-:Y:S02]  /*49e0*/  USEL UR4, UR48, UR52, !UP2 ;  /* 0x0000003430047287 */ /* 0x000fe4000d000000 */
[----:B------:R-:W-:Y:S02]  /*49f0*/  UISETP.NE.AND UP0, UPT, UR30, 0x1, UPT ;  /* 0x000000011e00788c */ /* 0x000fe4000bf05270 */
[----:B------:R-:W-:Y:S02]  /*4a00*/  UP2UR UR21, UPR, URZ, 0x2 ;  /* 0x00000002ff157883 */ /* 0x000fe40008000000 */
[----:B------:R-:W-:Y:S02]  /*4a10*/  UISETP.NE.AND UP1, UPT, UR39, 0x1, UPT ;  /* 0x000000012700788c */ /* 0x000fe4000bf25270 */
[----:B------:R-:W-:Y:S02]  /*4a20*/  UIMAD.WIDE.U32 UR12, UR4, UR22, URZ ;  /* 0x00000016040c72a5 */ /* 0x000fe4000f8e00ff */
[----:B------:R-:W-:Y:S01]  /*4a30*/  USEL UR7, UR50, UR53, !UP0 ;  /* 0x0000003532077287 */ /* 0x000fe2000c000000 */
[----:B------:R-:W-:Y:S02]  /*4a40*/  UMOV UR5, UR9 ;  /* 0x0000000900057c82 */ /* 0x000fe40008000000 */
[----:B------:R-:W-:Y:S02]  /*4a50*/  USHF.R.U32.HI UR6, URZ, UR64, UR5 ;  /* 0x00000040ff067299 */ /* 0x000fe40008011605 */
[----:B------:R-:W-:Y:S02]  /*4a60*/  UIMAD.WIDE.U32 UR18, UR7, UR22, URZ ;  /* 0x00000016071272a5 */ /* 0x000fe4000f8e00ff */
[----:B------:R-:W-:Y:S02]  /*4a70*/  USEL UR6, UR14, UR6, !UP2 ;  /* 0x000000060e067287 */ /* 0x000fe4000d000000 */
[----:B------:R-:W-:Y:S01]  /*4a80*/  UISETP.NE.AND UP2, UPT, UR16, URZ, UPT ;  /* 0x000000ff1000728c */ /* 0x000fe2000bf45270 */
[----:B------:R-:W-:Y:S01]  /*4a90*/  UMOV UR5, UR11 ;  /* 0x0000000b00057c82 */ /* 0x000fe20008000000 */
[----:B------:R-:W-:Y:S02]  /*4aa0*/  UIMAD.WIDE.U32 UR10, UR6, UR22, URZ ;  /* 0x00000016060a72a5 */ /* 0x000fe4000f8e00ff */
[----:B------:R-:W-:Y:S03]  /*4ab0*/  USHF.R.U32.HI UR8, URZ, UR45, UR5 ;  /* 0x0000002dff087299 */ /* 0x000fe60008011605 */
[----:B------:R-:W-:Y:S02]  /*4ac0*/  UMOV UR5, UR13 ;  /* 0x0000000d00057c82 */ /* 0x000fe40008000000 */
[----:B------:R-:W-:Y:S03]  /*4ad0*/  @UP1 USHF.R.U32.HI UR4, URZ, UR23, UR5 ;  /* 0x00000017ff041299 */ /* 0x000fe60008011605 */
[----:B------:R-:W-:Y:S01]  /*4ae0*/  UMOV UR5, UR19 ;  /* 0x0000001300057c82 */ /* 0x000fe20008000000 */
[----:B------:R-:W-:Y:S02]  /*4af0*/  UIMAD UR4, UR39, UR4, URZ ;  /* 0x00000004270472a4 */ /* 0x000fe4000f8e02ff */
[----:B------:R-:W-:Y:S02]  /*4b00*/  @UP1 USHF.R.U32.HI UR7, URZ, UR23, UR5 ;  /* 0x00000017ff071299 */ /* 0x000fe40008011605 */
[----:B------:R-:W-:Y:S02]  /*4b10*/  USEL UR5, UR15, UR8, !UP0 ;  /* 0x000000080f057287 */ /* 0x000fe4000c000000 */
[----:B------:R-:W-:Y:S02]  /*4b20*/  UIMAD UR8, UR39, UR7, URZ ;  /* 0x00000007270872a4 */ /* 0x000fe4000f8e02ff */
[----:B------:R-:W-:Y:S03]  /*4b30*/  UISETP.GE.AND UP0, UPT, UR6, UR4, UPT ;  /* 0x000000040600728c */ /* 0x000fe6000bf06270 */
[----:B------:R-:W-:Y:S01]  /*4b40*/  UMOV UR4, UR11 ;  /* 0x0000000b00047c82 */ /* 0x000fe20008000000 */
[----:B------:R-:W-:Y:S02]  /*4b50*/  UISETP.GE.OR UP0, UPT, UR5, UR8, UP0 ;  /* 0x000000080500728c */ /* 0x000fe40008706670 */
[----:B------:R-:W-:Y:S02]  /*4b60*/  USHF.R.U32.HI UR4, URZ, UR23, UR4 ;  /* 0x00000017ff047299 */ /* 0x000fe40008011604 */
[----:B------:R-:W-:Y:S02]  /*4b70*/  UIMAD.WIDE.U32 UR8, UR5, UR22, URZ ;  /* 0x00000016050872a5 */ /* 0x000fe4000f8e00ff */
[----:B------:R-:W-:Y:S04]  /*4b80*/  USEL UR10, UR6, UR4, !UP1 ;  /* 0x00000004060a7287 */ /* 0x000fe8000c800000 */
[----:B------:R-:W-:Y:S01]  /*4b90*/  UIADD3 UR11, UPT, UPT, -UR10, URZ, URZ ;  /* 0x000000ff0a0b7290 */ /* 0x000fe2000fffe1ff */
[----:B------:R-:W-:Y:S02]  /*4ba0*/  @!UP0 UMOV UR4, UR9 ;  /* 0x0000000900048c82 */ /* 0x000fe40008000000 */
[----:B------:R-:W-:Y:S02]  /*4bb0*/  @!UP0 USHF.R.U32.HI UR4, URZ, UR23, UR4 ;  /* 0x00000017ff048299 */ /* 0x000fe40008011604 */
[----:B------:R-:W-:Y:S02]  /*4bc0*/  UIMAD UR8, UR39, UR11, UR6 ;  /* 0x0000000b270872a4 */ /* 0x000fe4000f8e0206 */
[----:B------:R-:W-:Y:S02]  /*4bd0*/  @!UP0 USEL UR4, UR5, UR4, !UP1 ;  /* 0x0000000405048287 */ /* 0x000fe4000c800000 */
[----:B------:R-:W-:Y:S02]  /*4be0*/  UISETP.NE.AND UP1, UPT, UR21, URZ, UPT ;  /* 0x000000ff1500728c */ /* 0x000fe4000bf25270 */
[----:B------:R-:W-:Y:S02]  /*4bf0*/  @!UP0 UIMAD UR8, UR7, UR8, UR4 ;  /* 0x00000008070882a4 */ /* 0x000fe4000f8e0204 */
[----:B------:R-:W-:Y:S02]  /*4c00*/  @!UP0 UIADD3 UR9, UPT, UPT, UR10, -UR4, URZ ;  /* 0x800000040a098290 */ /* 0x000fe4000fffe0ff */
[----:B------:R-:W-:Y:S02]  /*4c10*/  UIADD3 UR4, UPT, UPT, -UR5, URZ, URZ ;  /* 0x000000ff05047290 */ /* 0x000fe4000fffe1ff */
[----:B------:R-:W-:Y:S02]  /*4c20*/  UIADD3 UR7, UPT, UPT, -UR6, URZ, URZ ;  /* 0x000000ff06077290 */ /* 0x000fe4000fffe1ff */
[----:B------:R-:W-:Y:S02]  /*4c30*/  @!UP0 UIMAD UR6, UR9, UR39, UR5 ;  /* 0x00000027090682a4 */ /* 0x000fe4000f8e0205 */
[----:B------:R-:W-:Y:S02]  /*4c40*/  UIMAD UR15, UR30, UR4, UR15 ;  /* 0x000000041e0f72a4 */ /* 0x000fe4000f8e020f */
[----:B------:R-:W-:Y:S01]  /*4c50*/  UIMAD UR4, UR46, UR7, UR14 ;  /* 0x000000072e0472a4 */ /* 0x000fe2000f8e020e */
[----:B------:R-:W-:Y:S02]  /*4c60*/  @!UP0 UMOV UR5, UR8 ;  /* 0x0000000800058c82 */ /* 0x000fe40008000000 */
[----:B------:R-:W-:Y:S02]  /*4c70*/  UIMAD UR15, UR5, UR30, UR15 ;  /* 0x0000001e050f72a4 */ /* 0x000fe4000f8e020f */
[----:B------:R-:W-:Y:S11]  /*4c80*/  UIMAD UR14, UR6, UR46, UR4 ;  /* 0x0000002e060e72a4 */ /* 0x000ff6000f8e0204 */
[----:B------:R-:W-:Y:S01]  /*4c90*/  @!UPT UIADD3 URZ, UPT, UPT, URZ, URZ, URZ ;  /* 0x000000fffffff290 */ /* 0x000fe2000fffe0ff */
.L_x_70:
[----:B------:R-:W1:Y:S01]  /*4ca0*/  @!UP4 LDCU.128 UR8, c[0x0][0xb10] ;  /* 0x00016200ff08c7ac */ /* 0x000e620008000c00 */
[----:B------:R-:W-:Y:S04]  /*4cb0*/  MOV R0, UR20 ;  /* 0x0000001400007c02 */ /* 0x000fe80008000f00 */
[----:B------:R-:W-:Y:S01]  /*4cc0*/  IABS R0, R0 ;  /* 0x0000000000007213 */ /* 0x000fe20000000000 */
[----:B------:R-:W2:Y:S01]  /*4cd0*/  @!UP4 LDCU UR5, c[0x0][0xb0c] ;  /* 0x00016180ff05c7ac */ /* 0x000ea20008000800 */
[----:B------:R-:W3:Y:S01]  /*4ce0*/  @!UP4 LDCU UR4, c[0x0][0xb20] ;  /* 0x00016400ff04c7ac */ /* 0x000ee20008000800 */
[----:B-1----:R-:W-:Y:S04]  /*4cf0*/  UIMAD.WIDE.U32 UR6, UR15, UR8, URZ ;  /* 0x000000080f0672a5 */ /* 0x002fe8000f8e00ff */
[----:B------:R-:W-:Y:S02]  /*4d00*/  @!UP4 USHF.R.U32.HI UR7, URZ, UR9, UR7 ;  /* 0x00000009ff07c299 */ /* 0x000fe40008011607 */
[----:B------:R-:W-:Y:S02]  /*4d10*/  UIMAD.WIDE.U32 UR8, UR14, UR11, URZ ;  /* 0x0000000b0e0872a5 */ /* 0x000fe4000f8e00ff */
[----:B--2---:R-:W-:Y:S04]  /*4d20*/  @!UP4 UISETP.NE.AND UP0, UPT, UR5, 0x1, UPT ;  /* 0x000000010500c88c */ /* 0x004fe8000bf05270 */
[----:B------:R-:W-:Y:S02]  /*4d30*/  @!UP4 USEL UR7, UR15, UR7, !UP0 ;  /* 0x000000070f07c287 */ /* 0x000fe4000c000000 */
[----:B------:R-:W-:Y:S01]  /*4d40*/  @!UP4 UISETP.NE.AND UP0, UPT, UR10, 0x1, UPT ;  /* 0x000000010a00c88c */ /* 0x000fe2000bf05270 */
[----:B------:R-:W-:Y:S02]  /*4d50*/  @!UP4 UMOV UR6, UR9 ;  /* 0x000000090006cc82 */ /* 0x000fe40008000000 */
[----:B---3--:R-:W-:Y:S04]  /*4d60*/  @!UP4 USHF.R.U32.HI UR6, URZ, UR4, UR6 ;  /* 0x00000004ff06c299 */ /* 0x008fe80008011606 */
[----:B------:R-:W-:Y:S04]  /*4d70*/  @!UP4 USEL UR6, UR14, UR6, !UP0 ;  /* 0x000000060e06c287 */ /* 0x000fe8000c000000 */
[----:B------:R-:W-:Y:S02]  /*4d80*/  @!UP4 UIADD3 UR4, UPT, UPT, -UR7, UR6, URZ ;  /* 0x000000060704c290 */ /* 0x000fe4000fffe1ff */
[----:B------:R-:W-:Y:S02]  /*4d90*/  @!UP4 UIADD3 UR6, UPT, UPT, UR7, -UR6, URZ ;  /* 0x800000060706c290 */ /* 0x000fe4000fffe0ff */
[----:B------:R-:W-:Y:S02]  /*4da0*/  @!UP4 UIMAD UR15, UR4, UR5, UR15 ;  /* 0x00000005040fc2a4 */ /* 0x000fe4000f8e020f */
[----:B------:R-:W-:Y:S01]  /*4db0*/  @!UP4 UIMAD UR14, UR6, UR10, UR14 ;  /* 0x0000000a060ec2a4 */ /* 0x000fe2000f8e020e */
[----:B------:R-:W-:Y:S11]  /*4dc0*/  BRA.U UP2, `(.L_x_71) ;  /* 0x0000000102107547 */ /* 0x000ff6000b800000 */
[----:B------:R-:W-:Y:S04]  /*4dd0*/  MOV R3, UR63 ;  /* 0x0000003f00037c02 */ /* 0x000fe80008000f00 */
[----:B------:R-:W-:Y:S04]  /*4de0*/  SHF.L.U32 R12, R3, 0x1f, RZ ;  /* 0x0000001f030c7819 */ /* 0x000fe800000006ff */
[----:B------:R-:W1:Y:S02]  /*4df0*/  SYNCS.PHASECHK.TRANS64.TRYWAIT P1, [UR31+0x108], R12 ;  /* 0x0001080cff0075a7 */ /* 0x000e64000802111f */
[----:B-1----:R-:W-:Y:S05]  /*4e00*/  @!P1 BRA `(.L_x_72) ;  /* 0x0000005c00309947 */ /* 0x002fea0003800000 */
.L_x_71:
[----:B------:R-:W-:Y:S01]  /*4e10*/  UISETP.NE.AND UP2, UPT, UR41, URZ, UPT ;  /* 0x000000ff2900728c */ /* 0x000fe2000bf45270 */
[----:B------:R-:W-:Y:S01]  /*4e20*/  R2UR UR4, R0 ;  /* 0x00000000000472ca */ /* 0x000fe200000e0000 */
[----:B------:R-:W-:Y:S01]  /*4e30*/  USHF.L.U32 UR35, UR24, 0x7, URZ ;  /* 0x0000000718237899 */ /* 0x000fe200080006ff */
[----:B------:R-:W-:Y:S05]  /*4e40*/  IMAD.U32 R0, RZ, RZ, UR41 ;  /* 0x00000029ff007e24 */ /* 0x000fea000f8e00ff */
[----:B------:R-:W-:Y:S04]  /*4e50*/  IABS R9, R0 ;  /* 0x0000000000097213 */ /* 0x000fe80000000000 */
[----:B------:R-:W2:Y:S02]  /*4e60*/  I2F.RP R16, R9 ;  /* 0x0000000900107306 */ /* 0x000ea40000209400 */
[----:B------:R-:W-:Y:S07]  /*4e70*/  UIMAD.WIDE.U32 UR6, UR51, UR4, URZ ;  /* 0x00000004330672a5 */ /* 0x000fee000f8e00ff */
[----:B------:R-:W-:Y:S02]  /*4e80*/  UMOV UR36, UR7 ;  /* 0x0000000700247c82 */ /* 0x000fe40008000000 */
[----:B------:R-:W-:Y:S04]  /*4e90*/  UIMAD UR4, UR36, UR57, UR4 ;  /* 0x00000039240472a4 */ /* 0x000fe8000f8e0204 */
[----:B------:R-:W-:Y:S01]  /*4ea0*/  UISETP.GT.U32.AND UP0, UPT, UR38, UR4, UPT ;  /* 0x000000042600728c */ /* 0x000fe2000bf04070 */
[----:B--2---:R-:W2:Y:S10]  /*4eb0*/  MUFU.RCP R0, R16 ;  /* 0x0000001000007308 */ /* 0x004eb40000001000 */
[----:B------:R-:W-:Y:S02]  /*4ec0*/  @!UP0 UIADD3 UR4, UPT, UPT, UR4, -UR38, URZ ;  /* 0x8000002604048290 */ /* 0x000fe4000fffe0ff */
[----:B------:R-:W-:Y:S02]  /*4ed0*/  @!UP0 UIADD3 UR36, UPT, UPT, UR36, 0x1, URZ ;  /* 0x0000000124248890 */ /* 0x000fe4000fffe0ff */
[----:B------:R-:W-:Y:S02]  /*4ee0*/  UISETP.GE.U32.AND UP0, UPT, UR4, UR38, UPT ;  /* 0x000000260400728c */ /* 0x000fe4000bf06070 */
[----:B------:R-:W-:Y:S01]  /*4ef0*/  ULOP3.LUT UR4, UR20, UR40, URZ, 0x3c, !UPT ;  /* 0x0000002814047292 */ /* 0x000fe2000f8e3cff */
[----:B--2---:R-:W-:Y:S04]  /*4f00*/  VIADD R11, R0, 0xffffffe ;  /* 0x0ffffffe000b7836 */ /* 0x004fe80000000000 */
[----:B------:R-:W1:Y:S04]  /*4f10*/  F2I.FTZ.U32.TRUNC.NTZ R13, R11 ;  /* 0x0000000b000d7305 */ /* 0x000e68000021f000 */
[----:B------:R-:W-:Y:S02]  /*4f20*/  @UP0 UIADD3 UR36, UPT, UPT, UR36, 0x1, URZ ;  /* 0x0000000124240890 */ /* 0x000fe4000fffe0ff */
[----:B------:R-:W-:Y:S01]  /*4f30*/  UISETP.GE.AND UP0, UPT, UR4, URZ, UPT ;  /* 0x000000ff0400728c */ /* 0x000fe2000bf06270 */
[--C-:B-1----:R-:W-:Y:S10]  /*4f40*/  IMAD.MOV R12, RZ, RZ, -R13.reuse ;  /* 0x000000ffff0c7224 */ /* 0x102ff400078e0a0d */
[----:B------:R-:W-:Y:S02]  /*4f50*/  @!UP0 UIADD3 UR36, UPT, UPT, -UR36, URZ, URZ ;  /* 0x000000ff24248290 */ /* 0x000fe4000fffe1ff */
[----:B------:R-:W-:Y:S01]  /*4f60*/  @!UP6 ULOP3.LUT UR36, URZ, UR40, URZ, 0x33, !UPT ;  /* 0x00000028ff24e292 */ /* 0x000fe2000f8e33ff */
[----:B------:R-:W-:Y:S02]  /*4f70*/  IMAD R3, R12, R9, RZ ;  /* 0x000000090c037224 */ /* 0x000fe400078e02ff */
[----:B------:R-:W-:Y:S01]  /*4f80*/  IMAD.MOV.U32 R12, RZ, RZ, RZ ;  /* 0x000000ffff0c7224 */ /* 0x000fe200078e00ff */
[----:B------:R-:W-:Y:S02]  /*4f90*/  ULOP3.LUT UR4, UR36, UR41, URZ, 0x3c, !UPT ;  /* 0x0000002924047292 */ /* 0x000fe4000f8e3cff */
[----:B------:R-:W-:Y:S01]  /*4fa0*/  MOV R0, UR36 ;  /* 0x0000002400007c02 */ /* 0x000fe20008000f00 */
[----:B------:R-:W-:Y:S01]  /*4fb0*/  IMAD.HI.U32 R13, R13, R3, R12 ;  /* 0x000000030d0d7227 */ /* 0x000fe200078e000c */
[----:B------:R-:W-:Y:S02]  /*4fc0*/  UISETP.GE.AND UP0, UPT, UR4, URZ, UPT ;  /* 0x000000ff0400728c */ /* 0x000fe4000bf06270 */
[----:B------:R-:W-:Y:S01]  /*4fd0*/  IABS R0, R0 ;  /* 0x0000000000007213 */ /* 0x000fe20000000000 */
[----:B------:R-:W-:Y:S04]  /*4fe0*/  UIADD3 UR4, UPT, UPT, -UR36, URZ, URZ ;  /* 0x000000ff24047290 */ /* 0x000fe8000fffe1ff */
[----:B------:R-:W-:Y:S01]  /*4ff0*/  IMAD.HI.U32 R13, R13, R0, RZ ;  /* 0x000000000d0d7227 */ /* 0x000fe200078e00ff */
[----:B------:R-:W-:Y:S03]  /*5000*/  UIMAD UR4, UR40, UR4, UR20 ;  /* 0x00000004280472a4 */ /* 0x000fe6000f8e0214 */
[----:B------:R-:W-:Y:S01]  /*5010*/  IMAD.MOV R3, RZ, RZ, -R13 ;  /* 0x000000ffff037224 */ /* 0x000fe200078e0a0d */
[----:B------:R-:W-:Y:S03]  /*5020*/  USHF.L.U32 UR34, UR4, 0x7, URZ ;  /* 0x0000000704227899 */ /* 0x000fe600080006ff */
[C---:B------:R-:W-:Y:S05]  /*5030*/  IMAD R0, R9.reuse, R3, R0 ;  /* 0x0000000309007224 */ /* 0x040fea00078e0200 */
[----:B------:R-:W-:Y:S11]  /*5040*/  ISETP.GT.U32.AND P1, PT, R9, R0, PT ;  /* 0x000000000900720c */ /* 0x000ff60003f24070 */
[----:B------:R-:W-:Y:S02]  /*5050*/  @!UPT UIADD3 URZ, UPT, UPT, URZ, URZ, URZ ;  /* 0x000000fffffff290 */ /* 0x000fe4000fffe0ff */
[-C--:B------:R-:W-:Y:S01]  /*5060*/  @!P1 IADD3 R0, PT, PT, R0, -R9.reuse, RZ ;  /* 0x8000000900009210 */ /* 0x080fe20007ffe0ff */
[----:B------:R-:W-:Y:S01]  /*5070*/  @!P1 VIADD R13, R13, 0x1 ;  /* 0x000000010d0d9836 */ /* 0x000fe20000000000 */
[----:B------:R-:W-:Y:S02]  /*5080*/  ISETP.NE.U32.AND P1, PT, RZ, UR42, PT ;  /* 0x0000002aff007c0c */ /* 0x000fe4000bf25070 */
[----:B------:R-:W-:Y:S02]  /*5090*/  ISETP.GE.U32.AND P2, PT, R0, R9, PT ;  /* 0x000000090000720c */ /* 0x000fe40003f46070 */
[----:B------:R-:W-:Y:S02]  /*50a0*/  ISETP.NE.AND.EX P1, PT, RZ, UR43, PT, P1 ;  /* 0x0000002bff007c0c */ /* 0x000fe4000bf25310 */
[----:B------:R-:W-:Y:S09]  /*50b0*/  SHF.L.U32 R9, R10, 0x1f, RZ ;  /* 0x0000001f0a097819 */ /* 0x000ff200000006ff */
[----:B------:R-:W-:Y:S04]  /*50c0*/  @P2 IADD3 R13, PT, PT, R13, 0x1, RZ ;  /* 0x000000010d0d2810 */ /* 0x000fe80007ffe0ff */
[----:B------:R-:W-:Y:S11]  /*50d0*/  R2UR UR37, R13 ;  /* 0x000000000d2572ca */ /* 0x000ff600000e0000 */
[----:B------:R-:W-:Y:S02]  /*50e0*/  @!UPT UIADD3 URZ, UPT, UPT, URZ, URZ, URZ ;  /* 0x000000fffffff290 */ /* 0x000fe4000fffe0ff */
[----:B------:R-:W-:Y:S02]  /*50f0*/  @!UP0 UIADD3 UR37, UPT, UPT, -UR37, URZ, URZ ;  /* 0x000000ff25258290 */ /* 0x000fe4000fffe1ff */
[----:B------:R-:W-:Y:S04]  /*5100*/  @!UP2 ULOP3.LUT UR37, URZ, UR41, URZ, 0x33, !UPT ;  /* 0x00000029ff25a292 */ /* 0x000fe8000f8e33ff */
[----:B------:R-:W-:Y:S04]  /*5110*/  UIADD3 UR5, UPT, UPT, -UR37, URZ, URZ ;  /* 0x000000ff25057290 */ /* 0x000fe8000fffe1ff */
[----:B------:R-:W-:Y:S01]  /*5120*/  UIMAD UR36, UR41, UR5, UR36 ;  /* 0x00000005292472a4 */ /* 0x000fe2000f8e0224 */
[----:B------:R-:W-:Y:S11]  /*5130*/  BRA.U !UP5, `(.L_x_73) ;  /* 0x000000010d387547 */ /* 0x000ff6000b800000 */
[----:B------:R-:W-:Y:S01]  /*5140*/  UISETP.NE.AND UP1, UPT, UR62, URZ, UPT ;  /* 0x000000ff3e00728c */ /* 0x000fe2000bf25270 */
[----:B------:R-:W-:Y:S01]  /*5150*/  HFMA2 R0, -RZ, RZ, 0, 5.9604644775390625e-08 ;  /* 0x00000001ff007431 */ /* 0x000fe200000001ff */
[----:B------:R-:W1:Y:S01]  /*5160*/  LDCU.64 UR8, c[0x0][0x358] ;  /* 0x00006b00ff0877ac */ /* 0x000e620008000a00 */
[----:B------:R-:W-:Y:S03]  /*5170*/  IMAD.MOV.U32 R89, RZ, RZ, 0x1 ;  /* 0x00000001ff597424 */ /* 0x000fe600078e00ff */
[----:B------:R-:W-:Y:S05]  /*5180*/  PLOP3.LUT P2, PT, PT, PT, UP1, 0x80, 0x8 ;  /* 0x000000000008781c */ /* 0x000fea0003f4f018 */
[----:B------:R-:W2:Y:S01]  /*5190*/  @UP1 LDCU.64 UR4, c[0x0][0x888] ;  /* 0x00011100ff0417ac */ /* 0x000ea20008000a00 */
[----:B------:R-:W-:Y:S07]  /*51a0*/  @UP1 UIMAD UR6, UR49, UR42, URZ ;  /* 0x0000002a310612a4 */ /* 0x000fee000f8e02ff */
[----:B------:R-:W-:Y:S01]  /*51b0*/  @!P2 PRMT R89, R0, 0x7610, R89 ;  /* 0x000076100059a816 */ /* 0x000fe20000000059 */
[----:B--2---:R-:W-:Y:S06]  /*51c0*/  @UP1 UIMAD.WIDE UR4, UR6, 0x4, UR4 ;  /* 0x00000004060418a5 */ /* 0x004fec000f8e0204 */
[----:B------:R-:W-:Y:S01]  /*51d0*/  IMAD.U32 R12, RZ, RZ, UR4 ;  /* 0x00000004ff0c7e24 */ /* 0x000fe2000f8e00ff */
[----:B------:R-:W-:Y:S04]  /*51e0*/  MOV R13, UR5 ;  /* 0x00000005000d7c02 */ /* 0x000fe80008000f00 */
[----:B------:R-:W2:Y:S01]  /*51f0*/  @!UP1 LDCU UR4, c[0x0][0x880] ;  /* 0x00011000ff0497ac */ /* 0x000ea20008000800 */
[----:B-1---5:R1:W5:Y:S02]  /*5200*/  @P2 LDG.E R41, desc[UR8][R12.64] ;  /* 0x000000080c292981 */ /* 0x022364000c1e1900 */
[----:B-12---:R-:W-:Y:S07]  /*5210*/  @!P2 IMAD.U32 R41, RZ, RZ, UR4 ;  /* 0x00000004ff29ae24 */ /* 0x006fee000f8e00ff */
.L_x_73:
[----:B-----5:R-:W-:Y:S01]  /*5220*/  @!P1 FSETP.EQ.AND P3, PT, R41, RZ, PT ;  /* 0x000000ff2900920b */ /* 0x020fe20003f62000 */
[----:B------:R-:W-:Y:S01]  /*5230*/  @!UPT UIADD3 URZ, UPT, UPT, URZ, URZ, URZ ;  /* 0x000000fffffff290 */ /* 0x000fe2000fffe0ff */
[----:B------:R-:W-:Y:S11]  /*5240*/  @!P1 BRA `(.L_x_74) ;  /* 0x0000000000149947 */ /* 0x000ff60003800000 */
[----:B------:R-:W-:Y:S02]  /*5250*/  LOP3.LUT P1, RZ, R89, 0xff, RZ, 0xc0, !PT ;  /* 0x000000ff59ff7812 */ /* 0x000fe4000782c0ff */
[----:B------:R-:W-:Y:S04]  /*5260*/  PLOP3.LUT P3, PT, PT, PT, UP1, 0x80, 0x8 ;  /* 0x000000000008781c */ /* 0x000fe80003f6f018 */
[----:B------:R-:W-:Y:S07]  /*5270*/  PLOP3.LUT P3, PT, P3, PT, PT, 0x8, 0x80 ;  /* 0x000000000080781c */ /* 0x000fee0001f6e170 */
[----:B------:R-:W-:Y:S11]  /*5280*/  @P1 FSETP.EQ.AND P3, PT, R41, RZ, PT ;  /* 0x000000ff2900120b */ /* 0x000ff60003f62000 */
[----:B------:R-:W-:Y:S02]  /*5290*/  @!UPT UIADD3 URZ, UPT, UPT, URZ, URZ, URZ ;  /* 0x000000fffffff290 */ /* 0x000fe4000fffe0ff */
.L_x_74:
[----:B------:R-:W1:Y:S01]  /*52a0*/  SYNCS.PHASECHK.TRANS64.TRYWAIT P1, [UR31+0xe0], R9 ;  /* 0x0000e009ff0075a7 */ /* 0x000e62000802111f */
[----:B------:R-:W-:Y:S04]  /*52b0*/  ELECT P2, URZ, PT ;  /* 0x0000000000ff782f */ /* 0x000fe80003840000 */
[----:B------:R-:W-:Y:S01]  /*52c0*/  PLOP3.LUT P2, PT, P3, P2, PT, 0xf2, 0x2f ;  /* 0x00000000002f781c */ /* 0x000fe20001f45e72 */
[----:B------:R-:W-:Y:S01]  /*52d0*/  @!UPT UIADD3 URZ, UPT, UPT, URZ, URZ, URZ ;  /* 0x000000fffffff290 */ /* 0x000fe2000fffe0ff */
[----:B-1----:R-:W-:Y:S11]  /*52e0*/  @!P1 BRA `(.L_x_75) ;  /* 0x0000005800109947 */ /* 0x002ff60003800000 */
.L_x_175:
[----:B------:R-:W-:Y:S01]  /*52f0*/  @!P2 IADD3 R3, P1, PT, R14, 0x580, RZ ;  /* 0x000005800e03a810 */ /* 0x000fe20007f3e0ff */
[----:B------:R-:W-:Y:S01]  /*5300*/  VOTEU.ALL UP0, P2 ;  /* 0x0000000000ff7886 */ /* 0x000fe20001000000 */
[----:B------:R-:W-:Y:S01]  /*5310*/  UMOV UR6, 0x0 ;  /* 0x0000000000067882 */ /* 0x000fe20000000000 */
[----:B------:R-:W-:Y:S01]  /*5320*/  UMOV UR7, 0x10000000 ;  /* 0x1000000000077882 */ /* 0x000fe20000000000 */
[----:B------:R-:W-:Y:S01]  /*5330*/  @!P2 R2UR UR5, R3 ;  /* 0x000000000305a2ca */ /* 0x000fe200000e0000 */
[----:B-1----:R-:W-:Y:S01]  /*5340*/  @!P2 IMAD.X R0, RZ, RZ, R15, P1 ;  /* 0x000000ffff00a224 */ /* 0x002fe200008e060f */
[----:B------:R-:W-:Y:S01]  /*5350*/  @!UP0 UIADD3 UR32, UPT, UPT, UR31, 0x200, URZ ;  /* 0x000002001f208890 */ /* 0x000fe2000fffe0ff */
[----:B------:R-:W-:Y:S03]  /*5360*/  VOTEU.ALL UP0, P2 ;  /* 0x0000000000ff7886 */ /* 0x000fe60001000000 */
[----:B------:R-:W-:Y:S01]  /*5370*/  @!P2 R2UR UR4, R0 ;  /* 0x000000000004a2ca */ /* 0x000fe200000e0000 */
[----:B------:R-:W-:Y:S06]  /*5380*/  @!P2 IMAD.MOV.U32 R0, RZ, RZ, 0x2000 ;  /* 0x00002000ff00a424 */ /* 0x000fec00078e00ff */
[----:B------:R-:W-:Y:S06]  /*5390*/  IMAD.U32 R12, RZ, RZ, UR5 ;  /* 0x00000005ff0c7e24 */ /* 0x000fec000f8e00ff */
[----:B------:R-:W-:Y:S01]  /*53a0*/  IMAD.U32 R13, RZ, RZ, UR4 ;  /* 0x00000004ff0d7e24 */ /* 0x000fe2000f8e00ff */
[----:B------:R-:W-:Y:S04]  /*53b0*/  @!P2 R2UR UR4, R12 ;  /* 0x000000000c04a2ca */ /* 0x000fe800000e0000 */
[----:B------:R-:W-:Y:S11]  /*53c0*/  @!P2 R2UR UR5, R13 ;  /* 0x000000000d05a2ca */ /* 0x000ff600000e0000 */
[----:B------:R-:W-:Y:S02]  /*53d0*/  @!UPT UIADD3 URZ, UPT, UPT, URZ, URZ, URZ ;  /* 0x000000fffffff290 */ /* 0x000fe4000fffe0ff */
[----:B------:R1:W-:Y:S01]  /*53e0*/  @!UP0 UTMALDG.4D [UR32], [UR4], desc[UR6] ;  /* 0x00000620040085b4 */ /* 0x0003e20008019000 */
[----:B------:R1:W-:Y:S01]  /*53f0*/  @!P2 SYNCS.ARRIVE.TRANS64.RED.A0TR RZ, [UR31+0xc0], R0 ;  /* 0x0000c000ffffa9a7 */ /* 0x0003e2000830041f */
[----:B------:R-:W-:Y:S01]  /*5400*/  SYNCS.ARRIVE.TRANS64.RED.A1T0 RZ, [UR61], RZ ;  /* 0x000000ffffff79a7 */ /* 0x000fe2000810043d */
[----:B------:R-:W2:Y:S02]  /*5410*/  SYNCS.PHASECHK.TRANS64.TRYWAIT P1, [UR31+0xe8], R9 ;  /* 0x0000e809ff0075a7 */ /* 0x000ea4000802111f */
[----:B-12---:R-:W-:Y:S05]  /*5420*/  @!P1 BRA `(.L_x_76) ;  /* 0x0000005400d89947 */ /* 0x006fea0003800000 */
.L_x_177:
[----:B------:R-:W-:Y:S01]  /*5430*/  @!P2 IADD3 R3, P1, PT, R14, 0x580, RZ ;  /* 0x000005800e03a810 */ /* 0x000fe20007f3e0ff */
[----:B------:R-:W-:Y:S01]  /*5440*/  VOTEU.ALL UP0, P2 ;  /* 0x0000000000ff7886 */ /* 0x000fe20001000000 */
[----:B------:R-:W-:Y:S01]  /*5450*/  UMOV UR6, 0x0 ;  /* 0x0000000000067882 */ /* 0x000fe20000000000 */
[----:B------:R-:W-:Y:S01]  /*5460*/  UMOV UR7, 0x10000000 ;  /* 0x1000000000077882 */ /* 0x000fe20000000000 */
[----:B------:R-:W-:Y:S01]  /*5470*/  @!P2 R2UR UR5, R3 ;  /* 0x000000000305a2ca */ /* 0x000fe200000e0000 */
[----:B-1----:R-:W-:Y:S01]  /*5480*/  @!P2 IMAD.X R0, RZ, RZ, R15, P1 ;  /* 0x000000ffff00a224 */ /* 0x002fe200008e060f */
[----:B------:R-:W-:Y:S02]  /*5490*/  @!UP0 UIADD3 UR26, UPT, UPT, UR34, 0x20, URZ ;  /* 0x00000020221a8890 */ /* 0x000fe4000fffe0ff */
[----:B------:R-:W-:Y:S02]  /*54a0*/  @!UP0 UIADD3 UR24, UPT, UPT, UR31, 0x2200, URZ ;  /* 0x000022001f188890 */ /* 0x000fe4000fffe0ff */
[----:B------:R-:W-:Y:S01]  /*54b0*/  @!P2 R2UR UR4, R0 ;  /* 0x000000000004a2ca */ /* 0x000fe200000e0000 */
[----:B------:R-:W-:Y:S01]  /*54c0*/  VOTEU.ALL UP0, P2 ;  /* 0x0000000000ff7886 */ /* 0x000fe20001000000 */
[----:B------:R-:W-:Y:S01]  /*54d0*/  @!P2 IMAD.MOV.U32 R0, RZ, RZ, 0x2000 ;  /* 0x00002000ff00a424 */ /* 0x000fe200078e00ff */
[----:B------:R-:W-:Y:S01]  /*54e0*/  UMOV UR27, UR35 ;  /* 0x00000023001b7c82 */ /* 0x000fe20008000000 */
[----:B------:R-:W-:Y:S01]  /*54f0*/  UMOV UR28, UR36 ;  /* 0x00000024001c7c82 */ /* 0x000fe20008000000 */
[----:B------:R-:W-:Y:S02]  /*5500*/  UMOV UR29, UR37 ;  /* 0x00000025001d7c82 */ /* 0x000fe40008000000 */
        /* <DEDUP_REMOVED lines=10> */
.L_x_179:
[----:B------:R-:W-:Y:S01]  /*55b0*/  @!P2 IADD3 R3, P1, PT, R14, 0x580, RZ ;  /* 0x000005800e03a810 */ /* 0x000fe20007f3e0ff */
[----:B------:R-:W-:Y:S01]  /*55c0*/  VOTEU.ALL UP0, P2 ;  /* 0x0000000000ff7886 */ /* 0x000fe20001000000 */
[----:B------:R-:W-:Y:S01]  /*55d0*/  UMOV UR6, 0x0 ;  /* 0x0000000000067882 */ /* 0x000fe20000000000 */
[----:B------:R-:W-:Y:S01]  /*55e0*/  UMOV UR7, 0x10000000 ;  /* 0x1000000000077882 */ /* 0x000fe20000000000 */
[----:B------:R-:W-:Y:S01]  /*55f0*/  @!P2 R2UR UR5, R3 ;  /* 0x000000000305a2ca */ /* 0x000fe200000e0000 */
[----:B-1----:R-:W-:Y:S01]  /*5600*/  @!P2 IMAD.X R0, RZ, RZ, R15, P1 ;  /* 0x000000ffff00a224 */ /* 0x002fe200008e060f */
[----:B------:R-:W-:Y:S01]  /*5610*/  @!UP0 UIADD3 UR18, UPT, UPT, UR34, 0x40, URZ ;  /* 0x0000004022128890 */ /* 0x000fe2000fffe0ff */
[----:B------:R-:W-:Y:S01]  /*5620*/  @P0 SHF.R.U32.HI R4, RZ, 0x10, R5 ;  /* 0x00000010ff040819 */ /* 0x000fe20000011605 */
[----:B------:R-:W-:Y:S02]  /*5630*/  @!UP0 UIADD3 UR16, UPT, UPT, UR31, 0x4200, URZ ;  /* 0x000042001f108890 */ /* 0x000fe4000fffe0ff */
[----:B------:R-:W-:Y:S01]  /*5640*/  @!P2 R2UR UR4, R0 ;  /* 0x000000000004a2ca */ /* 0x000fe200000e0000 */
[----:B------:R-:W-:Y:S01]  /*5650*/  VOTEU.ALL UP0, P2 ;  /* 0x0000000000ff7886 */ /* 0x000fe20001000000 */
[----:B------:R-:W-:Y:S01]  /*5660*/  @!P2 IMAD.MOV.U32 R0, RZ, RZ, 0x2000 ;  /* 0x00002000ff00a424 */ /* 0x000fe200078e00ff */
[----:B------:R-:W-:Y:S01]  /*5670*/  UMOV UR19, UR35 ;  /* 0x0000002300137c82 */ /* 0x000fe20008000000 */
[----:B------:R-:W-:Y:S01]  /*5680*/  UMOV UR20, UR36 ;  /* 0x0000002400147c82 */ /* 0x000fe20008000000 */
[----:B------:R-:W-:Y:S01]  /*5690*/  UMOV UR21, UR37 ;  /* 0x0000002500157c82 */ /* 0x000fe20008000000 */
[----:B------:R-:W-:Y:S01]  /*56a0*/  @P0 R2UR UR49, R4 ;  /* 0x00000000043102ca */ /* 0x000fe200000e0000 */
        /* <DEDUP_REMOVED lines=10> */
.L_x_181:
[----:B------:R-:W-:Y:S01]  /*5750*/  @!P2 IADD3 R3, P0, PT, R14, 0x580, RZ ;  /* 0x000005800e03a810 */ /* 0x000fe20007f1e0ff */
[----:B------:R-:W-:Y:S01]  /*5760*/  VOTEU.ALL UP0, P2 ;  /* 0x0000000000ff7886 */ /* 0x000fe20001000000 */
[----:B------:R-:W-:Y:S01]  /*5770*/  UMOV UR6, 0x0 ;  /* 0x0000000000067882 */ /* 0x000fe20000000000 */
[----:B------:R-:W-:Y:S01]  /*5780*/  UMOV UR7, 0x10000000 ;  /* 0x1000000000077882 */ /* 0x000fe20000000000 */
[----:B------:R-:W-:Y:S01]  /*5790*/  @!P2 R2UR UR5, R3 ;  /* 0x000000000305a2ca */ /* 0x000fe200000e0000 */
[----:B-1----:R-:W-:Y:S01]  /*57a0*/  @!P2 IMAD.X R0, RZ, RZ, R15, P0 ;  /* 0x000000ffff00a224 */ /* 0x002fe200000e060f */
[----:B------:R-:W-:Y:S01]  /*57b0*/  @!UP0 UIADD3 UR10, UPT, UPT, UR34, 0x60, URZ ;  /* 0x00000060220a8890 */ /* 0x000fe2000fffe0ff */
[----:B------:R-:W-:Y:S01]  /*57c0*/  LOP3.LUT R10, R10, 0x1, RZ, 0x3c, !PT ;  /* 0x000000010a0a7812 */ /* 0x000fe200078e3cff */
[----:B------:R-:W-:Y:S01]  /*57d0*/  @!UP0 UIADD3 UR8, UPT, UPT, UR31, 0x6200, URZ ;  /* 0x000062001f088890 */ /* 0x000fe2000fffe0ff */
[----:B------:R-:W-:Y:S01]  /*57e0*/  LOP3.LUT R8, R8, 0x1, RZ, 0x3c, !PT ;  /* 0x0000000108087812 */ /* 0x000fe200078e3cff */
[----:B------:R-:W-:Y:S01]  /*57f0*/  @!UP0 UIADD3 UR9, UPT, UPT, UR31, 0xd8, URZ ;  /* 0x000000d81f098890 */ /* 0x000fe2000fffe0ff */
[----:B------:R-:W-:Y:S01]  /*5800*/  @!P2 R2UR UR4, R0 ;  /* 0x000000000004a2ca */ /* 0x000fe200000e0000 */
[----:B------:R-:W-:Y:S01]  /*5810*/  VOTEU.ALL UP0, P2 ;  /* 0x0000000000ff7886 */ /* 0x000fe20001000000 */
[----:B------:R-:W-:Y:S01]  /*5820*/  UMOV UR11, UR35 ;  /* 0x00000023000b7c82 */ /* 0x000fe20008000000 */
[----:B------:R-:W-:Y:S01]  /*5830*/  UMOV UR12, UR36 ;  /* 0x00000024000c7c82 */ /* 0x000fe20008000000 */
[----:B------:R-:W-:Y:S01]  /*5840*/  UMOV UR13, UR37 ;  /* 0x00000025000d7c82 */ /* 0x000fe20008000000 */
[----:B------:R-:W-:Y:S01]  /*5850*/  UIADD3 UR20, UPT, UPT, UR14, UR55, URZ ;  /* 0x000000370e147290 */ /* 0x000fe2000fffe0ff */
[----:B------:R-:W-:Y:S01]  /*5860*/  IMAD.U32 R4, RZ, RZ, UR5 ;  /* 0x00000005ff047e24 */ /* 0x000fe2000f8e00ff */
[----:B------:R-:W-:Y:S02]  /*5870*/  UIADD3 UR24, UPT, UPT, UR15, UR54, URZ ;  /* 0x000000360f187290 */ /* 0x000fe4000fffe0ff */
[----:B------:R-:W-:Y:S04]  /*5880*/  UPLOP3.LUT UP2, UPT, UPT, UPT, UPT, 0x80, 0x8 ;  /* 0x000000000008789c */ /* 0x000fe80003f4f070 */
[----:B------:R-:W-:Y:S01]  /*5890*/  IMAD.U32 R5, RZ, RZ, UR4 ;  /* 0x00000004ff057e24 */ /* 0x000fe2000f8e00ff */
[----:B------:R-:W-:Y:S04]  /*58a0*/  @!P2 R2UR UR4, R4 ;  /* 0x000000000404a2ca */ /* 0x000fe800000e0000 */
[----:B------:R-:W-:Y:S11]  /*58b0*/  @!P2 R2UR UR5, R5 ;  /* 0x000000000505a2ca */ /* 0x000ff600000e0000 */
[----:B------:R-:W-:Y:S02]  /*58c0*/  @!UPT UIADD3 URZ, UPT, UPT, URZ, URZ, URZ ;  /* 0x000000fffffff290 */ /* 0x000fe4000fffe0ff */
[----:B------:R1:W-:Y:S01]  /*58d0*/  @!UP0 UTMALDG.4D [UR8], [UR4], desc[UR6] ;  /* 0x00000608040085b4 */ /* 0x0003e20008019000 */
[----:B------:R1:W-:Y:S01]  /*58e0*/  @!P2 SYNCS.ARRIVE.TRANS64.RED.A0TR RZ, [UR31+0xd8], R2 ;  /* 0x0000d802ffffa9a7 */ /* 0x0003e2000830041f */
[----:B------:R-:W-:Y:S01]  /*58f0*/  SYNCS.ARRIVE.TRANS64.RED.A1T0 RZ, [UR58], RZ ;  /* 0x000000ffffff79a7 */ /* 0x000fe2000810043a */
[----:B------:R-:W-:Y:S05]  /*5900*/  BRA.U UP3, `(.L_x_79) ;  /* 0xffffffed03c47547 */ /* 0x000fea000b83ffff */
[----:B------:R-:W-:-:S04]  /*5910*/  SHF.L.U32 R3, R10, 0x1f, RZ ;  /* 0x0000001f0a037819 */ /* 0x000fc800000006ff */
[----:B------:R-:W2:Y:S02]  /*5920*/  SYNCS.PHASECHK.TRANS64.TRYWAIT P0, [UR31+0xe0], R3 ;  /* 0x0000e003ff0075a7 */ /* 0x000ea4000800111f */
[----:B--2---:R-:W-:Y:S05]  /*5930*/  @!P0 BRA `(.L_x_80) ;  /* 0x0000005000dc8947 */ /* 0x004fea0003800000 */
.L_x_183:
[----:B------:R-:W3:Y:S02]  /*5940*/  SYNCS.PHASECHK.TRANS64.TRYWAIT P0, [UR31+0xe8], R3 ;  /* 0x0000e803ff0075a7 */ /* 0x000ee4000800111f */
[----:B---3--:R-:W-:Y:S05]  /*5950*/  @!P0 BRA `(.L_x_81) ;  /* 0x0000005000ec8947 */ /* 0x008fea0003800000 */
.L_x_185:
[----:B------:R-:W3:Y:S02]  /*5960*/  SYNCS.PHASECHK.TRANS64.TRYWAIT P0, [UR31+0xf0], R3 ;  /* 0x0000f003ff0075a7 */ /* 0x000ee4000800111f */
[----:B---3--:R-:W-:Y:S05]  /*5970*/  @!P0 BRA `(.L_x_82) ;  /* 0x0000005000fc8947 */ /* 0x008fea0003800000 */
.L_x_187:
[----:B--2---:R-:W-:-:S07]  /*5980*/  MOV R0, UR31 ;  /* 0x0000001f00007c02 */ /* 0x004fce0008000f00 */
.L_x_83:
[----:B--2---:R-:W-:-:S04]  /*5990*/  SHF.L.U32 R3, R10, 0x1f, RZ ;  /* 0x0000001f0a037819 */ /* 0x004fc800000006ff */
[----:B------:R2:W3:Y:S03]  /*59a0*/  SYNCS.PHASECHK.TRANS64.TRYWAIT P0, [R0+URZ+0xf8], R3 ;  /* 0x0000f803000075a7 */ /* 0x0004e600080011ff */
[----:B---3--:R-:W-:Y:S05]  /*59b0*/  @!P0 NANOSLEEP.SYNCS 0x989680 ;  /* 0x009896800000895d */ /* 0x008fea0003900000 */
[----:B------:R-:W3:Y:S02]  /*59c0*/  @!P0 SYNCS.PHASECHK.TRANS64 P0, [R0+URZ+0xf8], R3 ;  /* 0x0000f803000085a7 */ /* 0x000ee400080010ff */
[----:B-1-3--:R-:W-:Y:S05]  /*59d0*/  @P0 EXIT ;  /* 0x000000000000094d */ /* 0x00afea0003800000 */
[----:B------:R-:W-:Y:S05]  /*59e0*/  BRA `(.L_x_83) ;  /* 0xfffffffc00e87947 */ /* 0x000fea000383ffff */
.L_x_68:
[----:B------:R-:W-:-:S06]  /*59f0*/  UISETP.GE.AND UP0, UPT, UR18, 0x4, UPT ;  /* 0x000000041200788c */ /* 0x000fcc000bf06270 */
[----:B------:R-:W-:-:S13]  /*5a00*/  PLOP3.LUT P0, PT, PT, PT, UP0, 0x80, 0x8 ;  /* 0x000000000008781c */ /* 0x000fda0003f0f008 */
[----:B-1----:R-:W-:Y:S05]  /*5a10*/  @!P0 EXIT ;  /* 0x000000000000894d */ /* 0x002fea0003800000 */
[----:B------:R-:W1:Y:S08]  /*5a20*/  S2UR UR4, SR_CgaCtaId ;  /* 0x00000000000479c3 */ /* 0x000e700000008800 */
[----:B------:R-:W-:Y:S01]  /*5a30*/  BAR.SYNC.DEFER_BLOCKING 0x6, 0xa0 ;  /* 0x0182800000007b1d */ /* 0x000fe20000010000 */
[C---:B------:R-:W-:Y:S01]  /*5a40*/  IMAD.SHL.U32 R0, R87.reuse, 0x20, RZ ;  /* 0x0000002057007824 */ /* 0x040fe200078e00ff */
[C---:B------:R-:W-:Y:S01]  /*5a50*/  LOP3.LUT R88, R87.reuse, 0x60, RZ, 0xc0, !PT ;  /* 0x0000006057587812 */ /* 0x040fe200078ec0ff */
[C---:B------:R-:W-:Y:S01]  /*5a60*/  IMAD.SHL.U32 R5, R87.reuse, 0x4, RZ ;  /* 0x0000000457057824 */ /* 0x040fe200078e00ff */
[C---:B------:R-:W-:Y:S01]  /*5a70*/  LOP3.LUT R3, R87.reuse, 0x2, RZ, 0xc0, !PT ;  /* 0x0000000257037812 */ /* 0x040fe200078ec0ff */
[----:B------:R-:W-:Y:S01]  /*5a80*/  IMAD.U32 R37, R87, 0x10000, RZ ;  /* 0x0001000057257824 */ /* 0x000fe200078e00ff */
[----:B------:R-:W-:-:S02]  /*5a90*/  UMOV UR48, 0x400 ;  /* 0x0000040000307882 */ /* 0x000fc40000000000 */
[----:B------:R-:W2:Y:S01]  /*5aa0*/  LDC.64 R78, c[0x0][0x8b0] ;  /* 0x00022c00ff4e7b82 */ /* 0x000ea20000000a00 */
[----:B------:R-:W3:Y:S01]  /*5ab0*/  LDCU.64 UR6, c[0x0][0x890] ;  /* 0x00011200ff0677ac */ /* 0x000ee20008000a00 */
[----:B------:R-:W-:Y:S01]  /*5ac0*/  LOP3.LUT R2, R0, 0xc0, RZ, 0xc0, !PT ;  /* 0x000000c000027812 */ /* 0x000fe200078ec0ff */
[----:B------:R-:W-:Y:S01]  /*5ad0*/  HFMA2 R83, -RZ, RZ, 0, 0 ;  /* 0x00000000ff537431 */ /* 0x000fe200000001ff */
[----:B------:R-:W-:Y:S01]  /*5ae0*/  LOP3.LUT R87, R87, 0x4, RZ, 0xc0, !PT ;  /* 0x0000000457577812 */ /* 0x000fe200078ec0ff */
[----:B------:R-:W-:Y:S01]  /*5af0*/  USHF.R.S32.HI UR52, URZ, 0x1f, UR5 ;  /* 0x0000001fff347899 */ /* 0x000fe20008011405 */
[----:B------:R-:W-:Y:S01]  /*5b00*/  LOP3.LUT R5, R2, 0x18, R5, 0xf8, !PT ;  /* 0x0000001802057812 */ /* 0x000fe200078ef805 */
[----:B------:R-:W-:Y:S01]  /*5b10*/  IMAD.MOV.U32 R85, RZ, RZ, 0x1 ;  /* 0x00000001ff557424 */ /* 0x000fe200078e00ff */
[----:B------:R-:W4:Y:S01]  /*5b20*/  LDC.64 R76, c[0x0][0x8a8] ;  /* 0x00022a00ff4c7b82 */ /* 0x000f220000000a00 */
[----:B------:R-:W-:Y:S01]  /*5b30*/  ULEA.HI UR52, UR52, UR5, URZ, 0x7 ;  /* 0x0000000534347291 */ /* 0x000fe2000f8f38ff */
[----:B------:R-:W-:Y:S01]  /*5b40*/  LOP3.LUT R5, R5, 0xf20, R0, 0xf8, !PT ;  /* 0x00000f2005057812 */ /* 0x000fe200078ef800 */
[----:B------:R-:W-:Y:S01]  /*5b50*/  IMAD.MOV.U32 R36, RZ, RZ, RZ ;  /* 0x000000ffff247224 */ /* 0x000fe200078e00ff */
[----:B------:R-:W-:Y:S01]  /*5b60*/  LOP3.LUT R37, R37, 0x600000, RZ, 0xc0, !PT ;  /* 0x0060000025257812 */ /* 0x000fe200078ec0ff */
[----:B------:R-:W-:Y:S01]  /*5b70*/  IMAD.MOV.U32 R84, RZ, RZ, RZ ;  /* 0x000000ffff547224 */ /* 0x000fe200078e00ff */
[----:B------:R-:W2:Y:S01]  /*5b80*/  LDCU UR61, c[0x0][0x370] ;  /* 0x00006e00ff3d77ac */ /* 0x000ea20008000800 */
[----:B-1----:R-:W-:Y:S01]  /*5b90*/  ULEA UR48, UR4, UR48, 0x18 ;  /* 0x0000003004307291 */ /* 0x002fe2000f8ec0ff */
[----:B---3--:R-:W-:Y:S01]  /*5ba0*/  MOV R92, UR6 ;  /* 0x00000006005c7c02 */ /* 0x008fe20008000f00 */
[----:B------:R-:W-:Y:S01]  /*5bb0*/  IMAD.U32 R91, RZ, RZ, UR7 ;  /* 0x00000007ff5b7e24 */ /* 0x000fe2000f8e00ff */
[----:B------:R-:W1:Y:S01]  /*5bc0*/  LDCU UR45, c[0x0][0xb0c] ;  /* 0x00016180ff2d77ac */ /* 0x000e620008000800 */
[----:B------:R-:W-:-:S05]  /*5bd0*/  UIADD3 UR4, UPT, UPT, UR48, 0x200, URZ ;  /* 0x0000020030047890 */ /* 0x000fca000fffe0ff */
[----:B------:R-:W3:Y:S01]  /*5be0*/  LDS R6, [UR48+0x160] ;  /* 0x00016030ff067984 */ /* 0x000ee20008000800 */
[----:B------:R-:W1:Y:S01]  /*5bf0*/  LDCU UR38, c[0x0][0xb30] ;  /* 0x00016600ff2677ac */ /* 0x000e620008000800 */
[----:B------:R-:W-:Y:S01]  /*5c00*/  MOV R80, UR4 ;  /* 0x0000000400507c02 */ /* 0x000fe20008000f00 */
[----:B------:R-:W1:Y:S03]  /*5c10*/  LDCU.64 UR54, c[0x0][0x888] ;  /* 0x00011100ff3677ac */ /* 0x000e660008000a00 */
[----:B------:R-:W-:Y:S01]  /*5c20*/  LEA R86, R5, R80, 0x1 ;  /* 0x0000005005567211 */ /* 0x000fe200078e08ff */
[----:B------:R-:W1:Y:S04]  /*5c30*/  LDCU.64 UR46, c[0x0][0xb28] ;  /* 0x00016500ff2e77ac */ /* 0x000e680008000a00 */
[--C-:B------:R-:W-:Y:S01]  /*5c40*/  IMAD R96, R3, -0x10, R86.reuse ;  /* 0xfffffff003607824 */ /* 0x100fe200078e0256 */
[----:B------:R-:W1:Y:S01]  /*5c50*/  LDCU.128 UR56, c[0x0][0xb10] ;  /* 0x00016200ff3877ac */ /* 0x000e620008000c00 */
[----:B------:R-:W-:Y:S01]  /*5c60*/  IMAD R94, R87, -0x10, R86 ;  /* 0xfffffff0575e7824 */ /* 0x000fe200078e0256 */
[----:B------:R-:W1:Y:S01]  /*5c70*/  LDCU UR60, c[0x0][0x374] ;  /* 0x00006e80ff3c77ac */ /* 0x000e620008000800 */
[----:B------:R-:W-:Y:S01]  /*5c80*/  USHF.R.S32.HI UR52, URZ, 0x7, UR52 ;  /* 0x00000007ff347899 */ /* 0x000fe20008011434 */
[----:B------:R-:W-:Y:S01]  /*5c90*/  UMOV UR53, URZ ;  /* 0x000000ff00357c82 */ /* 0x000fe20008000000 */
[----:B------:R-:W-:Y:S01]  /*5ca0*/  UMOV UR50, URZ ;  /* 0x000000ff00327c82 */ /* 0x000fe20008000000 */
[C---:B---3--:R-:W-:Y:S01]  /*5cb0*/  VIADD R7, R6.reuse, 0x80 ;  /* 0x0000008006077836 */ /* 0x048fe20000000000 */
[----:B------:R-:W-:-:S04]  /*5cc0*/  LOP3.LUT R6, R6, 0xffff, RZ, 0xc0, !PT ;  /* 0x0000ffff06067812 */ /* 0x000fc800078ec0ff */
[----:B------:R-:W-:-:S05]  /*5cd0*/  LOP3.LUT R7, R7, 0xffff, RZ, 0xc0, !PT ;  /* 0x0000ffff07077812 */ /* 0x000fca00078ec0ff */
[----:B-12-4-:R3:W-:Y:S02]  /*5ce0*/  STL.64 [R1], R6 ;  /* 0x0000000601007387 */ /* 0x0167e40000100a00 */
.L_x_127:
[----:B------:R-:W-:Y:S04]  /*5cf0*/  SHF.L.U32 R3, R83, 0x1f, RZ ;  /* 0x0000001f53037819 */ /* 0x000fe800000006ff */
[----:B-1----:R-:W1:Y:S02]  /*5d00*/  SYNCS.PHASECHK.TRANS64.TRYWAIT P0, [UR48+0x110], R3 ;  /* 0x00011003ff0075a7 */ /* 0x002e640008001130 */
[----:B-1-3--:R-:W-:Y:S05]  /*5d10*/  @!P0 BRA `(.L_x_84) ;  /* 0x00000050002c8947 */ /* 0x00afea0003800000 */
.L_x_189:
[----:B---3--:R-:W2:Y:S01]  /*5d20*/  LDS.128 R4, [UR48+0x150] ;  /* 0x00015030ff047984 */ /* 0x008ea20008000c00 */
[----:B------:R-:W-:Y:S01]  /*5d30*/  UIADD3 UR4, UPT, UPT, UR48, 0x118, URZ ;  /* 0x0000011830047890 */ /* 0x000fe2000fffe0ff */
[----:B------:R-:W-:Y:S01]  /*5d40*/  IMAD R2, R36, 0x4, R1 ;  /* 0x0000000424027824 */ /* 0x000fe200078e0201 */
[----:B------:R-:W-:Y:S02]  /*5d50*/  UISETP.GE.AND UP0, UPT, UR39, 0x1, UPT ;  /* 0x000000012700788c */ /* 0x000fe4000bf06270 */
[----:B------:R-:W-:Y:S01]  /*5d60*/  UPRMT UR4, URZ, 0x654, UR4 ;  /* 0x00000654ff047896 */ /* 0x000fe20008000004 */
[----:B------:R-:W-:Y:S01]  /*5d70*/  @!PT LDS RZ, [RZ] ;  /* 0x00000000fffff984 */ /* 0x000fe20000000800 */
[----:B------:R-:W-:Y:S01]  /*5d80*/  @!PT LDS RZ, [RZ] ;  /* 0x00000000fffff984 */ /* 0x000fe20000000800 */
[----:B------:R-:W-:Y:S01]  /*5d90*/  @!PT LDS RZ, [RZ] ;  /* 0x00000000fffff984 */ /* 0x000fe20000000800 */
[----:B------:R-:W-:Y:S01]  /*5da0*/  @!PT LDS RZ, [RZ] ;  /* 0x00000000fffff984 */ /* 0x000fe20000000800 */
[----:B------:R3:W-:Y:S06]  /*5db0*/  MEMBAR.ALL.CTA ;  /* 0x0000000000007992 */ /* 0x0007ec0000008000 */
[----:B---3--:R-:W3:Y:S02]  /*5dc0*/  FENCE.VIEW.ASYNC.S ;  /* 0x00000000000073c6 */ /* 0x008ee40000000000 */
[----:B---3--:R-:W-:Y:S06]  /*5dd0*/  SYNCS.ARRIVE.TRANS64.RED.A1T0 RZ, [UR4], RZ ;  /* 0x000000ffffff79a7 */ /* 0x008fec0008100404 */
[----:B------:R-:W5:Y:S01]  /*5de0*/  LDL R2, [R2] ;  /* 0x0000000002027983 */ /* 0x000f620000100800 */
[----:B--2---:R-:W-:Y:S11]  /*5df0*/  LOP3.LUT P0, RZ, R6, 0x1, RZ, 0xc0, !PT ;  /* 0x0000000106ff7812 */ /* 0x004ff6000780c0ff */
[----:B------:R-:W-:Y:S02]  /*5e00*/  @!UPT UIADD3 URZ, UPT, UPT, URZ, URZ, URZ ;  /* 0x000000fffffff290 */ /* 0x000fe4000fffe0ff */
[----:B------:R-:W-:Y:S01]  /*5e10*/  VOTEU.ANY UP1, P0 ;  /* 0x0000000000ff7886 */ /* 0x000fe20000020100 */
[----:B------:R-:W-:Y:S01]  /*5e20*/  PLOP3.LUT P0, PT, PT, PT, UP1, 0x80, 0x8 ;  /* 0x000000000008781c */ /* 0x000fe20003f0f018 */
[----:B------:R-:W-:Y:S11]  /*5e30*/  UP2UR UR62, UPR, URZ, 0x2 ;  /* 0x00000002ff3e7883 */ /* 0x000ff60008000000 */
[----:B------:R-:W-:Y:S01]  /*5e40*/  @!UPT UIADD3 URZ, UPT, UPT, URZ, URZ, URZ ;  /* 0x000000fffffff290 */ /* 0x000fe2000fffe0ff */
[----:B-1----:R-:W-:Y:S02]  /*5e50*/  @P0 MOV R3, R4 ;  /* 0x0000000400030202 */ /* 0x002fe40000000f00 */
[----:B------:R-:W-:Y:S02]  /*5e60*/  @P0 LOP3.LUT R0, R5, 0xffff, RZ, 0xc0, !PT ;  /* 0x0000ffff05000812 */ /* 0x000fe400078ec0ff */
[----:B------:R-:W-:Y:S02]  /*5e70*/  @P0 R2UR UR5, R3 ;  /* 0x00000000030502ca */ /* 0x000fe400000e0000 */
[----:B------:R-:W-:Y:S01]  /*5e80*/  @P0 R2UR UR4, R0 ;  /* 0x00000000000402ca */ /* 0x000fe200000e0000 */
[----:B------:R-:W-:Y:S05]  /*5e90*/  IMAD.U32 R0, RZ, RZ, UR52 ;  /* 0x00000034ff007e24 */ /* 0x000fea000f8e00ff */
[----:B------:R-:W-:Y:S05]  /*5ea0*/  IABS R3, R0 ;  /* 0x0000000000037213 */ /* 0x000fea0000000000 */
[----:B------:R-:W-:Y:S02]  /*5eb0*/  @UP1 UMOV UR37, UR5 ;  /* 0x0000000500251c82 */ /* 0x000fe40008000000 */
[----:B------:R-:W-:Y:S01]  /*5ec0*/  @UP1 UMOV UR36, UR4 ;  /* 0x0000000400241c82 */ /* 0x000fe20008000000 */
[----:B------:R-:W-:Y:S05]  /*5ed0*/  BRA.U !UP0, `(.L_x_85) ;  /* 0x0000000108cc7547 */ /* 0x000fea000b800000 */
[----:B------:R-:W1:Y:S01]  /*5ee0*/  LDCU UR9, c[0x0][0xb20] ;  /* 0x00016400ff0977ac */ /* 0x000e620008000800 */
[----:B------:R-:W-:Y:S02]  /*5ef0*/  UIMAD.WIDE.U32 UR4, UR60, UR59, URZ ;  /* 0x0000003b3c0472a5 */ /* 0x000fe4000f8e00ff */
[----:B------:R-:W-:Y:S02]  /*5f00*/  UIMAD.WIDE.U32 UR6, UR61, UR56, URZ ;  /* 0x000000383d0672a5 */ /* 0x000fe4000f8e00ff */
[----:B------:R-:W-:Y:S02]  /*5f10*/  UIMAD.WIDE.U32 UR10, UR36, UR59, URZ ;  /* 0x0000003b240a72a5 */ /* 0x000fe4000f8e00ff */
[----:B------:R-:W-:Y:S02]  /*5f20*/  UISETP.NE.AND UP0, UPT, UR58, 0x1, UPT ;  /* 0x000000013a00788c */ /* 0x000fe4000bf05270 */
[----:B------:R-:W-:Y:S02]  /*5f30*/  UISETP.NE.AND UP1, UPT, UR45, 0x1, UPT ;  /* 0x000000012d00788c */ /* 0x000fe4000bf25270 */
[----:B------:R-:W-:Y:S02]  /*5f40*/  UISETP.NE.AND UP2, UPT, UR39, 0x1, UPT ;  /* 0x000000012700788c */ /* 0x000fe4000bf45270 */
[----:B------:R-:W-:Y:S01]  /*5f50*/  UIMAD.WIDE.U32 UR12, UR37, UR56, URZ ;  /* 0x00000038250c72a5 */ /* 0x000fe2000f8e00ff */
[----:B------:R-:W-:Y:S01]  /*5f60*/  UMOV UR4, UR5 ;  /* 0x0000000500047c82 */ /* 0x000fe20008000000 */
[----:B------:R-:W-:Y:S01]  /*5f70*/  UMOV UR6, UR11 ;  /* 0x0000000b00067c82 */ /* 0x000fe20008000000 */
[----:B-1----:R-:W-:Y:S03]  /*5f80*/  USHF.R.U32.HI UR8, URZ, UR9, UR4 ;  /* 0x00000009ff087299 */ /* 0x002fe60008011604 */
[----:B------:R-:W-:Y:S02]  /*5f90*/  UMOV UR4, UR7 ;  /* 0x0000000700047c82 */ /* 0x000fe40008000000 */
[----:B------:R-:W-:Y:S02]  /*5fa0*/  USHF.R.U32.HI UR5, URZ, UR57, UR4 ;  /* 0x00000039ff057299 */ /* 0x000fe40008011604 */
[----:B------:R-:W-:Y:S02]  /*5fb0*/  USEL UR4, UR60, UR8, !UP0 ;  /* 0x000000083c047287 */ /* 0x000fe4000c000000 */
[----:B------:R-:W-:Y:S02]  /*5fc0*/  USHF.R.U32.HI UR8, URZ, UR9, UR6 ;  /* 0x00000009ff087299 */ /* 0x000fe40008011606 */
[----:B------:R-:W-:Y:S02]  /*5fd0*/  UIMAD.WIDE.U32 UR6, UR4, UR46, URZ ;  /* 0x0000002e040672a5 */ /* 0x000fe4000f8e00ff */
[----:B------:R-:W-:Y:S02]  /*5fe0*/  USEL UR9, UR61, UR5, !UP1 ;  /* 0x000000053d097287 */ /* 0x000fe4000c800000 */
[----:B------:R-:W-:Y:S02]  /*5ff0*/  USEL UR8, UR36, UR8, !UP0 ;  /* 0x0000000824087287 */ /* 0x000fe4000c000000 */
[----:B------:R-:W-:Y:S01]  /*6000*/  UIMAD.WIDE.U32 UR10, UR9, UR46, URZ ;  /* 0x0000002e090a72a5 */ /* 0x000fe2000f8e00ff */
[----:B------:R-:W-:Y:S01]  /*6010*/  UMOV UR6, UR7 ;  /* 0x0000000700067c82 */ /* 0x000fe20008000000 */
[----:B------:R-:W-:Y:S01]  /*6020*/  UMOV UR5, UR13 ;  /* 0x0000000d00057c82 */ /* 0x000fe20008000000 */
[----:B------:R-:W-:Y:S02]  /*6030*/  @UP2 USHF.R.U32.HI UR4, URZ, UR47, UR6 ;  /* 0x0000002fff042299 */ /* 0x000fe40008011606 */
[----:B------:R-:W-:Y:S02]  /*6040*/  USHF.R.U32.HI UR5, URZ, UR57, UR5 ;  /* 0x00000039ff057299 */ /* 0x000fe40008011605 */
[----:B------:R-:W-:Y:S02]  /*6050*/  UIMAD UR4, UR39, UR4, URZ ;  /* 0x00000004270472a4 */ /* 0x000fe4000f8e02ff */
[----:B------:R-:W-:Y:S02]  /*6060*/  USEL UR5, UR37, UR5, !UP1 ;  /* 0x0000000525057287 */ /* 0x000fe4000c800000 */
[----:B------:R-:W-:Y:S01]  /*6070*/  UISETP.GE.AND UP0, UPT, UR8, UR4, UPT ;  /* 0x000000040800728c */ /* 0x000fe2000bf06270 */
[----:B------:R-:W-:Y:S01]  /*6080*/  UMOV UR6, UR11 ;  /* 0x0000000b00067c82 */ /* 0x000fe20008000000 */
[----:B------:R-:W-:Y:S02]  /*6090*/  UIMAD.WIDE.U32 UR10, UR8, UR46, URZ ;  /* 0x0000002e080a72a5 */ /* 0x000fe4000f8e00ff */
[----:B------:R-:W-:Y:S04]  /*60a0*/  @UP2 USHF.R.U32.HI UR9, URZ, UR47, UR6 ;  /* 0x0000002fff092299 */ /* 0x000fe80008011606 */
[----:B------:R-:W-:Y:S01]  /*60b0*/  UIMAD UR6, UR39, UR9, URZ ;  /* 0x00000009270672a4 */ /* 0x000fe2000f8e02ff */
[----:B------:R-:W-:Y:S03]  /*60c0*/  UMOV UR4, UR11 ;  /* 0x0000000b00047c82 */ /* 0x000fe60008000000 */
[----:B------:R-:W-:Y:S02]  /*60d0*/  UISETP.GE.OR UP0, UPT, UR5, UR6, UP0 ;  /* 0x000000060500728c */ /* 0x000fe40008706670 */
[----:B------:R-:W-:Y:S02]  /*60e0*/  USHF.R.U32.HI UR4, URZ, UR47, UR4 ;  /* 0x0000002fff047299 */ /* 0x000fe40008011604 */
[----:B------:R-:W-:Y:S02]  /*60f0*/  UIMAD.WIDE.U32 UR6, UR5, UR46, URZ ;  /* 0x0000002e050672a5 */ /* 0x000fe4000f8e00ff */
[----:B------:R-:W-:Y:S02]  /*6100*/  USEL UR11, UR8, UR4, !UP2 ;  /* 0x00000004080b7287 */ /* 0x000fe4000d000000 */
[----:B------:R-:W-:Y:S02]  /*6110*/  UIADD3 UR6, UPT, UPT, -UR5, URZ, URZ ;  /* 0x000000ff05067290 */ /* 0x000fe4000fffe1ff */
[----:B------:R-:W-:Y:S02]  /*6120*/  UIADD3 UR10, UPT, UPT, -UR11, URZ, URZ ;  /* 0x000000ff0b0a7290 */ /* 0x000fe4000fffe1ff */
[----:B------:R-:W-:Y:S02]  /*6130*/  UIMAD UR6, UR45, UR6, UR37 ;  /* 0x000000062d0672a4 */ /* 0x000fe4000f8e0225 */
[----:B------:R-:W-:Y:S01]  /*6140*/  UIMAD UR10, UR39, UR10, UR8 ;  /* 0x0000000a270a72a4 */ /* 0x000fe2000f8e0208 */
[----:B------:R-:W-:Y:S01]  /*6150*/  @!UP0 UMOV UR4, UR7 ;  /* 0x0000000700048c82 */ /* 0x000fe20008000000 */
[----:B------:R-:W-:Y:S02]  /*6160*/  UIADD3 UR7, UPT, UPT, -UR8, URZ, URZ ;  /* 0x000000ff08077290 */ /* 0x000fe4000fffe1ff */
[----:B------:R-:W-:Y:S04]  /*6170*/  @!UP0 USHF.R.U32.HI UR4, URZ, UR47, UR4 ;  /* 0x0000002fff048299 */ /* 0x000fe80008011604 */
[----:B------:R-:W-:Y:S04]  /*6180*/  @!UP0 USEL UR4, UR5, UR4, !UP2 ;  /* 0x0000000405048287 */ /* 0x000fe8000d000000 */
[----:B------:R-:W-:Y:S02]  /*6190*/  @!UP0 UIMAD UR9, UR9, UR10, UR4 ;  /* 0x0000000a090982a4 */ /* 0x000fe4000f8e0204 */
[----:B------:R-:W-:Y:S02]  /*61a0*/  @!UP0 UIADD3 UR10, UPT, UPT, UR11, -UR4, URZ ;  /* 0x800000040b0a8290 */ /* 0x000fe4000fffe0ff */
[----:B------:R-:W-:Y:S02]  /*61b0*/  UIMAD UR4, UR58, UR7, UR36 ;  /* 0x000000073a0472a4 */ /* 0x000fe4000f8e0224 */
[----:B------:R-:W-:Y:S03]  /*61c0*/  @!UP0 UIMAD UR8, UR10, UR39, UR5 ;  /* 0x000000270a0882a4 */ /* 0x000fe6000f8e0205 */
[----:B------:R-:W-:Y:S02]  /*61d0*/  @!UP0 UMOV UR5, UR9 ;  /* 0x0000000900058c82 */ /* 0x000fe40008000000 */
[----:B------:R-:W-:Y:S02]  /*61e0*/  UIMAD UR37, UR5, UR45, UR6 ;  /* 0x0000002d052572a4 */ /* 0x000fe4000f8e0206 */
[----:B------:R-:W-:Y:S11]  /*61f0*/  UIMAD UR36, UR8, UR58, UR4 ;  /* 0x0000003a082472a4 */ /* 0x000ff6000f8e0204 */
[----:B------:R-:W-:Y:S01]  /*6200*/  @!UPT UIADD3 URZ, UPT, UPT, URZ, URZ, URZ ;  /* 0x000000fffffff290 */ /* 0x000fe2000fffe0ff */
.L_x_85:
[----:B------:R-:W1:Y:S01]  /*6210*/  LDCU UR11, c[0x0][0x388] ;  /* 0x00007100ff0b77ac */ /* 0x000e620008000800 */
[----:B------:R-:W-:Y:S01]  /*6220*/  R2UR UR6, R3 ;  /* 0x00000000030672ca */ /* 0x000fe200000e0000 */
[----:B------:R-:W-:Y:S01]  /*6230*/  BSSY.RECONVERGENT B6, `(.L_x_86) ;  /* 0x0000074000067945 */ /* 0x000fe20003800200 */
[----:B------:R-:W-:Y:S01]  /*6240*/  IABS R0, R0 ;  /* 0x0000000000007213 */ /* 0x000fe20000000000 */
[----:B------:R-:W-:Y:S01]  /*6250*/  USHF.L.U32 UR42, UR24, 0x7, URZ ;  /* 0x00000007182a7899 */ /* 0x000fe200080006ff */
[----:B------:R-:W-:Y:S03]  /*6260*/  @P0 SHF.R.U32.HI R4, RZ, 0x10, R5 ;  /* 0x00000010ff040819 */ /* 0x000fe60000011605 */
[----:B------:R-:W-:Y:S01]  /*6270*/  IMAD.MOV R0, RZ, RZ, -R0 ;  /* 0x000000ffff007224 */ /* 0x000fe200078e0a00 */
[----:B------:R-:W-:Y:S02]  /*6280*/  @P0 R2UR UR63, R4 ;  /* 0x00000000043f02ca */ /* 0x000fe400000e0000 */
[----:B------:R-:W-:Y:S02]  /*6290*/  LOP3.LUT P0, RZ, R80, 0x1b0, RZ, 0xc0, !PT ;  /* 0x000001b050ff7812 */ /* 0x000fe4000780c0ff */
[----:B------:R-:W-:Y:S01]  /*62a0*/  R2UR UR9, R0 ;  /* 0x00000000000972ca */ /* 0x000fe200000e0000 */
[----:B------:R-:W2:Y:S10]  /*62b0*/  I2F.RP R9, UR6 ;  /* 0x0000000600097d06 */ /* 0x000eb40008209400 */
[----:B--2---:R-:W2:Y:S02]  /*62c0*/  MUFU.RCP R3, R9 ;  /* 0x0000000900037308 */ /* 0x004ea40000001000 */
[----:B--2---:R-:W-:Y:S08]  /*62d0*/  VIADD R8, R3, 0xffffffe ;  /* 0x0ffffffe03087836 */ /* 0x004ff00000000000 */
[----:B------:R-:W2:Y:S02]  /*62e0*/  F2I.FTZ.U32.TRUNC.NTZ R3, R8 ;  /* 0x0000000800037305 */ /* 0x000ea4000021f000 */
[----:B--2---:R-:W-:Y:S01]  /*62f0*/  R2UR UR5, R3 ;  /* 0x00000000030572ca */ /* 0x004fe200000e0000 */
[----:B------:R-:W-:Y:S05]  /*6300*/  IMAD.U32 R3, RZ, RZ, UR20 ;  /* 0x00000014ff037e24 */ /* 0x000fea000f8e00ff */
[----:B------:R-:W-:Y:S04]  /*6310*/  IABS R3, R3 ;  /* 0x0000000300037213 */ /* 0x000fe80000000000 */
[----:B------:R-:W-:Y:S01]  /*6320*/  R2UR UR8, R3 ;  /* 0x00000000030872ca */ /* 0x000fe200000e0000 */
[----:B-1----:R-:W-:Y:S02]  /*6330*/  IMAD.U32 R3, RZ, RZ, UR11 ;  /* 0x0000000bff037e24 */ /* 0x002fe4000f8e00ff */
[----:B------:R-:W-:Y:S03]  /*6340*/  UIADD3 UR4, UPT, UPT, URZ, -UR5, URZ ;  /* 0x80000005ff047290 */ /* 0x000fe6000fffe0ff */
[----:B------:R-:W-:Y:S01]  /*6350*/  IABS R9, R3 ;  /* 0x0000000300097213 */ /* 0x000fe20000000000 */
[----:B------:R-:W-:Y:S03]  /*6360*/  UIMAD UR7, UR4, UR6, URZ ;  /* 0x00000006040772a4 */ /* 0x000fe6000f8e02ff */
[----:B------:R-:W-:Y:S01]  /*6370*/  UMOV UR4, URZ ;  /* 0x000000ff00047c82 */ /* 0x000fe20008000000 */
[----:B------:R-:W1:Y:S01]  /*6380*/  I2F.RP R0, R9 ;  /* 0x0000000900007306 */ /* 0x000e620000209400 */
[----:B------:R-:W-:Y:S07]  /*6390*/  UIMAD.WIDE.U32 UR4, UR5, UR7, UR4 ;  /* 0x00000007050472a5 */ /* 0x000fee000f8e0004 */
[----:B------:R-:W-:Y:S02]  /*63a0*/  UMOV UR4, UR5 ;  /* 0x0000000500047c82 */ /* 0x000fe40008000000 */
[----:B------:R-:W-:Y:S01]  /*63b0*/  UIMAD.WIDE.U32 UR4, UR4, UR8, URZ ;  /* 0x00000008040472a5 */ /* 0x000fe2000f8e00ff */
[----:B-1----:R-:W1:Y:S06]  /*63c0*/  MUFU.RCP R0, R0 ;  /* 0x0000000000007308 */ /* 0x002e6c0000001000 */
[----:B------:R-:W-:Y:S02]  /*63d0*/  UMOV UR43, UR5 ;  /* 0x00000005002b7c82 */ /* 0x000fe40008000000 */
[----:B------:R-:W-:Y:S04]  /*63e0*/  UIMAD UR4, UR43, UR9, UR8 ;  /* 0x000000092b0472a4 */ /* 0x000fe8000f8e0208 */
[----:B------:R-:W-:Y:S01]  /*63f0*/  UISETP.GT.U32.AND UP0, UPT, UR6, UR4, UPT ;  /* 0x000000040600728c */ /* 0x000fe2000bf04070 */
[----:B-1----:R-:W-:Y:S10]  /*6400*/  VIADD R10, R0, 0xffffffe ;  /* 0x0ffffffe000a7836 */ /* 0x002ff40000000000 */
[----:B------:R-:W-:Y:S02]  /*6410*/  @!UP0 UIADD3 UR4, UPT, UPT, UR4, -UR6, URZ ;  /* 0x8000000604048290 */ /* 0x000fe4000fffe0ff */
[----:B------:R-:W-:Y:S01]  /*6420*/  @!UP0 UIADD3 UR43, UPT, UPT, UR43, 0x1, URZ ;  /* 0x000000012b2b8890 */ /* 0x000fe2000fffe0ff */
[----:B------:R-:W1:Y:S01]  /*6430*/  F2I.FTZ.U32.TRUNC.NTZ R11, R10 ;  /* 0x0000000a000b7305 */ /* 0x000e62000021f000 */
[----:B------:R-:W-:Y:S02]  /*6440*/  UISETP.GE.U32.AND UP2, UPT, UR4, UR6, UPT ;  /* 0x000000060400728c */ /* 0x000fe4000bf46070 */
[----:B------:R-:W-:Y:S02]  /*6450*/  ULOP3.LUT UR4, UR20, UR52, URZ, 0x3c, !UPT ;  /* 0x0000003414047292 */ /* 0x000fe4000f8e3cff */
[----:B------:R-:W-:Y:S02]  /*6460*/  UISETP.NE.AND UP0, UPT, UR52, URZ, UPT ;  /* 0x000000ff3400728c */ /* 0x000fe4000bf05270 */
[----:B------:R-:W-:Y:S05]  /*6470*/  UISETP.GE.AND UP1, UPT, UR4, URZ, UPT ;  /* 0x000000ff0400728c */ /* 0x000fea000bf26270 */
[----:B------:R-:W-:Y:S01]  /*6480*/  @UP2 UIADD3 UR43, UPT, UPT, UR43, 0x1, URZ ;  /* 0x000000012b2b2890 */ /* 0x000fe2000fffe0ff */
[--C-:B-1----:R-:W-:Y:S02]  /*6490*/  IMAD.MOV R8, RZ, RZ, -R11.reuse ;  /* 0x000000ffff087224 */ /* 0x102fe400078e0a0b */
[----:B------:R-:W-:Y:S03]  /*64a0*/  IMAD.MOV.U32 R10, RZ, RZ, RZ ;  /* 0x000000ffff0a7224 */ /* 0x000fe600078e00ff */
[----:B------:R-:W-:Y:S01]  /*64b0*/  @!UP1 UIADD3 UR43, UPT, UPT, -UR43, URZ, URZ ;  /* 0x000000ff2b2b9290 */ /* 0x000fe2000fffe1ff */
[----:B------:R-:W-:Y:S01]  /*64c0*/  IMAD R3, R8, R9, RZ ;  /* 0x0000000908037224 */ /* 0x000fe200078e02ff */
[----:B------:R-:W-:Y:S02]  /*64d0*/  UISETP.NE.AND UP1, UPT, UR38, 0x1, UPT ;  /* 0x000000012600788c */ /* 0x000fe4000bf25270 */
[----:B------:R-:W-:Y:S01]  /*64e0*/  @!UP0 ULOP3.LUT UR43, URZ, UR52, URZ, 0x33, !UPT ;  /* 0x00000034ff2b8292 */ /* 0x000fe2000f8e33ff */
[----:B------:R-:W-:Y:S05]  /*64f0*/  IMAD.HI.U32 R11, R11, R3, R10 ;  /* 0x000000030b0b7227 */ /* 0x000fea00078e000a */
[----:B------:R-:W-:Y:S03]  /*6500*/  MOV R0, UR43 ;  /* 0x0000002b00007c02 */ /* 0x000fe60008000f00 */
[----:B------:R-:W1:Y:S01]  /*6510*/  @!UP1 LDCU.128 UR12, c[0x0][0xb10] ;  /* 0x00016200ff0c97ac */ /* 0x000e620008000c00 */
[----:B------:R-:W-:Y:S05]  /*6520*/  IABS R0, R0 ;  /* 0x0000000000007213 */ /* 0x000fea0000000000 */
[----:B------:R-:W-:Y:S01]  /*6530*/  IMAD.HI.U32 R11, R11, R0, RZ ;  /* 0x000000000b0b7227 */ /* 0x000fe200078e00ff */
[----:B------:R-:W2:Y:S03]  /*6540*/  @!UP1 LDCU UR10, c[0x0][0xb20] ;  /* 0x00016400ff0a97ac */ /* 0x000ea60008000800 */
[----:B------:R-:W-:Y:S01]  /*6550*/  IMAD.MOV R3, RZ, RZ, -R11 ;  /* 0x000000ffff037224 */ /* 0x000fe200078e0a0b */
[----:B------:R-:W3:Y:S03]  /*6560*/  @!UP1 LDCU UR5, c[0x0][0xb0c] ;  /* 0x00016180ff0597ac */ /* 0x000ee60008000800 */
[C---:B------:R-:W-:Y:S01]  /*6570*/  IMAD R0, R9.reuse, R3, R0 ;  /* 0x0000000309007224 */ /* 0x040fe200078e0200 */
[----:B-1----:R-:W-:Y:S04]  /*6580*/  UIMAD.WIDE.U32 UR6, UR36, UR15, URZ ;  /* 0x0000000f240672a5 */ /* 0x002fe8000f8e00ff */
[----:B------:R-:W-:Y:S01]  /*6590*/  ISETP.GT.U32.AND P1, PT, R9, R0, PT ;  /* 0x000000000900720c */ /* 0x000fe20003f24070 */
[----:B------:R-:W-:Y:S02]  /*65a0*/  UIMAD.WIDE.U32 UR8, UR37, UR12, URZ ;  /* 0x0000000c250872a5 */ /* 0x000fe4000f8e00ff */
[----:B------:R-:W-:Y:S02]  /*65b0*/  @!UP1 UISETP.NE.AND UP0, UPT, UR14, 0x1, UPT ;  /* 0x000000010e00988c */ /* 0x000fe4000bf05270 */
[----:B------:R-:W-:Y:S01]  /*65c0*/  ULOP3.LUT UR8, UR43, UR11, URZ, 0x3c, !UPT ;  /* 0x0000000b2b087292 */ /* 0x000fe2000f8e3cff */
[----:B------:R-:W-:Y:S02]  /*65d0*/  @!UP1 UMOV UR6, UR7 ;  /* 0x0000000700069c82 */ /* 0x000fe40008000000 */
[----:B------:R-:W-:Y:S01]  /*65e0*/  @!UP1 UMOV UR4, UR9 ;  /* 0x0000000900049c82 */ /* 0x000fe20008000000 */
[----:B--2---:R-:W-:Y:S02]  /*65f0*/  @!UP1 USHF.R.U32.HI UR6, URZ, UR10, UR6 ;  /* 0x0000000aff069299 */ /* 0x004fe40008011606 */
[----:B---3--:R-:W-:Y:S02]  /*6600*/  @!UP1 UISETP.NE.AND UP2, UPT, UR5, 0x1, UPT ;  /* 0x000000010500988c */ /* 0x008fe4000bf45270 */
[----:B------:R-:W-:Y:S01]  /*6610*/  @!UP1 USHF.R.U32.HI UR4, URZ, UR13, UR4 ;  /* 0x0000000dff049299 */ /* 0x000fe20008011604 */
[----:B------:R-:W-:Y:S01]  /*6620*/  @!P1 IMAD.IADD R0, R0, 0x1, -R9 ;  /* 0x0000000100009824 */ /* 0x000fe200078e0a09 */
[----:B------:R-:W-:Y:S01]  /*6630*/  @!UP1 USEL UR6, UR36, UR6, !UP0 ;  /* 0x0000000624069287 */ /* 0x000fe2000c000000 */
[----:B------:R-:W-:Y:S01]  /*6640*/  @!P1 IADD3 R11, PT, PT, R11, 0x1, RZ ;  /* 0x000000010b0b9810 */ /* 0x000fe20007ffe0ff */
[----:B------:R-:W-:Y:S02]  /*6650*/  @!UP1 USEL UR7, UR37, UR4, !UP2 ;  /* 0x0000000425079287 */ /* 0x000fe4000d000000 */
[----:B------:R-:W-:Y:S01]  /*6660*/  UISETP.GE.AND UP0, UPT, UR8, URZ, UPT ;  /* 0x000000ff0800728c */ /* 0x000fe2000bf06270 */
[----:B------:R-:W-:Y:S01]  /*6670*/  ISETP.GE.U32.AND P2, PT, R0, R9, PT ;  /* 0x000000090000720c */ /* 0x000fe20003f46070 */
[----:B------:R-:W-:Y:S02]  /*6680*/  UISETP.NE.AND UP2, UPT, UR11, URZ, UPT ;  /* 0x000000ff0b00728c */ /* 0x000fe4000bf45270 */
[----:B------:R-:W-:Y:S02]  /*6690*/  @!UP1 UIADD3 UR4, UPT, UPT, -UR7, UR6, URZ ;  /* 0x0000000607049290 */ /* 0x000fe4000fffe1ff */
[----:B------:R-:W-:Y:S02]  /*66a0*/  @!UP1 UIADD3 UR6, UPT, UPT, UR7, -UR6, URZ ;  /* 0x8000000607069290 */ /* 0x000fe4000fffe0ff */
[----:B------:R-:W-:Y:S02]  /*66b0*/  @!UP1 UIMAD UR37, UR4, UR5, UR37 ;  /* 0x00000005042592a4 */ /* 0x000fe4000f8e0225 */
[----:B------:R-:W-:Y:S02]  /*66c0*/  UIADD3 UR4, UPT, UPT, -UR43, URZ, URZ ;  /* 0x000000ff2b047290 */ /* 0x000fe4000fffe1ff */
[----:B------:R-:W-:Y:S02]  /*66d0*/  @!UP1 UIMAD UR36, UR6, UR14, UR36 ;  /* 0x0000000e062492a4 */ /* 0x000fe4000f8e0224 */
[----:B------:R-:W-:Y:S01]  /*66e0*/  UIMAD UR5, UR52, UR4, UR20 ;  /* 0x00000004340572a4 */ /* 0x000fe2000f8e0214 */
[----:B------:R-:W-:Y:S03]  /*66f0*/  @P2 VIADD R11, R11, 0x1 ;  /* 0x000000010b0b2836 */ /* 0x000fe60000000000 */
[----:B------:R-:W-:Y:S02]  /*6700*/  USHF.L.U32 UR51, UR5, 0x7, URZ ;  /* 0x0000000705337899 */ /* 0x000fe400080006ff */
[----:B------:R-:W-:Y:S11]  /*6710*/  R2UR UR44, R11 ;  /* 0x000000000b2c72ca */ /* 0x000ff600000e0000 */
[----:B------:R-:W-:Y:S02]  /*6720*/  @!UPT UIADD3 URZ, UPT, UPT, URZ, URZ, URZ ;  /* 0x000000fffffff290 */ /* 0x000fe4000fffe0ff */
[----:B------:R-:W-:Y:S02]  /*6730*/  @!UP0 UIADD3 UR44, UPT, UPT, -UR44, URZ, URZ ;  /* 0x000000ff2c2c8290 */ /* 0x000fe4000fffe1ff */
[----:B------:R-:W-:Y:S04]  /*6740*/  @!UP2 ULOP3.LUT UR44, URZ, UR11, URZ, 0x33, !UPT ;  /* 0x0000000bff2ca292 */ /* 0x000fe8000f8e33ff */
[----:B------:R-:W-:Y:S04]  /*6750*/  UIADD3 UR4, UPT, UPT, -UR44, URZ, URZ ;  /* 0x000000ff2c047290 */ /* 0x000fe8000fffe1ff */
[----:B------:R-:W-:Y:S01]  /*6760*/  UIMAD UR43, UR11, UR4, UR43 ;  /* 0x000000040b2b72a4 */ /* 0x000fe2000f8e022b */
[----:B------:R-:W-:Y:S11]  /*6770*/  @!P0 BRA `(.L_x_87) ;  /* 0x00000000007c8947 */ /* 0x000ff60003800000 */
[----:B------:R-:W1:Y:S01]  /*6780*/  LDCU.64 UR8, c[0x4][0x80] ;  /* 0x01001000ff0877ac */ /* 0x000e620008000a00 */
[----:B------:R-:W-:Y:S01]  /*6790*/  MOV R16, 0x0 ;  /* 0x0000000000107802 */ /* 0x000fe20000000f00 */
[----:B------:R-:W-:Y:S02]  /*67a0*/  HFMA2 R12, -RZ, RZ, 0, 5.9604644775390625e-08 ;  /* 0x00000001ff0c7431 */ /* 0x000fe400000001ff */
[----:B------:R-:W-:Y:S01]  /*67b0*/  IMAD.MOV.U32 R8, RZ, RZ, 0x70 ;  /* 0x00000070ff087424 */ /* 0x000fe200078e00ff */
[----:B------:R2:W3:Y:S01]  /*67c0*/  LDC.64 R14, c[0x4][R16] ;  /* 0x01000000100e7b82 */ /* 0x0004e20000000a00 */
[----:B------:R-:W4:Y:S01]  /*67d0*/  LDCU.64 UR6, c[0x4][0x88] ;  /* 0x01001100ff0677ac */ /* 0x000f220008000a00 */
[----:B------:R-:W-:Y:S01]  /*67e0*/  IMAD.MOV.U32 R13, RZ, RZ, RZ ;  /* 0x000000ffff0d7224 */ /* 0x000fe200078e00ff */
[----:B------:R-:W2:Y:S01]  /*67f0*/  LDCU.64 UR4, c[0x4][0x8] ;  /* 0x01000100ff0477ac */ /* 0x000ea20008000a00 */
[----:B-1----:R-:W-:Y:S01]  /*6800*/  MOV R5, UR9 ;  /* 0x0000000900057c02 */ /* 0x002fe20008000f00 */
[----:B------:R-:W-:Y:S01]  /*6810*/  IMAD.U32 R4, RZ, RZ, UR8 ;  /* 0x00000008ff047e24 */ /* 0x000fe2000f8e00ff */
[----:B----4-:R-:W-:Y:S01]  /*6820*/  MOV R7, UR7 ;  /* 0x0000000700077c02 */ /* 0x010fe20008000f00 */
[----:B------:R-:W-:Y:S01]  /*6830*/  IMAD.U32 R6, RZ, RZ, UR6 ;  /* 0x00000006ff067e24 */ /* 0x000fe2000f8e00ff */
[----:B--2---:R-:W-:Y:S01]  /*6840*/  MOV R11, UR5 ;  /* 0x00000005000b7c02 */ /* 0x004fe20008000f00 */
[----:B------:R-:W-:Y:S02]  /*6850*/  IMAD.U32 R10, RZ, RZ, UR4 ;  /* 0x00000004ff0a7e24 */ /* 0x000fe4000f8e00ff */
[----:B------:R-:W-:Y:S07]  /*6860*/  LEPC R20, `(.L_x_88) ;  /* 0x000000001014794e */ /* 0x000fee0000000000 */
[----:B---3-5:R-:W-:Y:S05]  /*6870*/  CALL.ABS.NOINC R14 ;  /* 0x000000000e007343 */ /* 0x028fea0003c00000 */
.L_x_88:
[----:B------:R-:W1:Y:S01]  /*6880*/  LDCU.64 UR8, c[0x4][0x80] ;  /* 0x01001000ff0877ac */ /* 0x000e620008000a00 */
[----:B------:R-:W2:Y:S01]  /*6890*/  LDC.64 R16, c[0x4][R16] ;  /* 0x0100000010107b82 */ /* 0x000ea20000000a00 */
[----:B------:R-:W-:Y:S02]  /*68a0*/  HFMA2 R12, -RZ, RZ, 0, 5.9604644775390625e-08 ;  /* 0x00000001ff0c7431 */ /* 0x000fe400000001ff */
[----:B------:R-:W-:Y:S02]  /*68b0*/  IMAD.MOV.U32 R8, RZ, RZ, 0x70 ;  /* 0x00000070ff087424 */ /* 0x000fe400078e00ff */
[----:B------:R-:W-:Y:S01]  /*68c0*/  IMAD.MOV.U32 R13, RZ, RZ, RZ ;  /* 0x000000ffff0d7224 */ /* 0x000fe200078e00ff */
[----:B------:R-:W3:Y:S01]  /*68d0*/  LDCU.64 UR6, c[0x4][0x88] ;  /* 0x01001100ff0677ac */ /* 0x000ee20008000a00 */
[----:B------:R-:W4:Y:S01]  /*68e0*/  LDCU.64 UR4, c[0x4][0x8] ;  /* 0x01000100ff0477ac */ /* 0x000f220008000a00 */
[----:B-1----:R-:W-:Y:S02]  /*68f0*/  MOV R4, UR8 ;  /* 0x0000000800047c02 */ /* 0x002fe40008000f00 */
[----:B------:R-:W-:Y:S02]  /*6900*/  MOV R5, UR9 ;  /* 0x0000000900057c02 */ /* 0x000fe40008000f00 */
[----:B---3--:R-:W-:Y:S01]  /*6910*/  MOV R7, UR7 ;  /* 0x0000000700077c02 */ /* 0x008fe20008000f00 */
[----:B------:R-:W-:Y:S01]  /*6920*/  IMAD.U32 R6, RZ, RZ, UR6 ;  /* 0x00000006ff067e24 */ /* 0x000fe2000f8e00ff */
[----:B----4-:R-:W-:Y:S01]  /*6930*/  MOV R11, UR5 ;  /* 0x00000005000b7c02 */ /* 0x010fe20008000f00 */
[----:B------:R-:W-:Y:S02]  /*6940*/  IMAD.U32 R10, RZ, RZ, UR4 ;  /* 0x00000004ff0a7e24 */ /* 0x000fe4000f8e00ff */
[----:B------:R-:W-:Y:S07]  /*6950*/  LEPC R20, `(.L_x_87) ;  /* 0x000000001014794e */ /* 0x000fee0000000000 */
[----:B--2---:R-:W-:Y:S05]  /*6960*/  CALL.ABS.NOINC R16 ;  /* 0x0000000010007343 */ /* 0x004fea0003c00000 */
.L_x_87:
[----:B------:R-:W-:Y:S05]  /*6970*/  BSYNC.RECONVERGENT B6 ;  /* 0x0000000000067941 */ /* 0x000fea0003800200 */
.L_x_86:
[----:B------:R-:W-:Y:S02]  /*6980*/  R2UR UR6, R93 ;  /* 0x000000005d0672ca */ /* 0x000fe400000e0000 */
[----:B------:R-:W-:Y:S02]  /*6990*/  R2UR UR5, R92 ;  /* 0x000000005c0572ca */ /* 0x000fe400000e0000 */
[----:B------:R-:W-:Y:S02]  /*69a0*/  R2UR UR4, R91 ;  /* 0x000000005b0472ca */ /* 0x000fe400000e0000 */
[----:B------:R-:W-:Y:S02]  /*69b0*/  ISETP.NE.U32.AND P4, PT, R78, RZ, PT ;  /* 0x000000ff4e00720c */ /* 0x000fe40003f85070 */
[----:B------:R-:W-:Y:S02]  /*69c0*/  ISETP.NE.U32.AND P2, PT, RZ, UR54, PT ;  /* 0x00000036ff007c0c */ /* 0x000fe4000bf45070 */
[----:B------:R-:W-:Y:S02]  /*69d0*/  ISETP.NE.AND.EX P4, PT, R79, RZ, PT, P4 ;  /* 0x000000ff4f00720c */ /* 0x000fe40003f85340 */
[----:B------:R-:W-:Y:S01]  /*69e0*/  ISETP.NE.AND.EX P2, PT, RZ, UR55, PT, P2 ;  /* 0x00000037ff007c0c */ /* 0x000fe2000bf45320 */
[----:B------:R-:W-:Y:S02]  /*69f0*/  UISETP.NE.AND UP2, UPT, UR6, URZ, UPT ;  /* 0x000000ff0600728c */ /* 0x000fe4000bf45270 */
[----:B------:R-:W-:Y:S04]  /*6a00*/  UISETP.NE.U32.AND UP0, UPT, UR5, URZ, UPT ;  /* 0x000000ff0500728c */ /* 0x000fe8000bf05070 */
[----:B------:R-:W-:Y:S01]  /*6a10*/  UISETP.NE.AND.EX UP1, UPT, UR4, URZ, UPT, UP0 ;  /* 0x000000ff0400728c */ /* 0x000fe2000bf25300 */
[----:B------:R-:W-:Y:S01]  /*6a20*/  PLOP3.LUT P1, PT, PT, PT, UP2, 0x80, 0x8 ;  /* 0x000000000008781c */ /* 0x000fe20003f2f028 */
[----:B------:R-:W-:Y:S03]  /*6a30*/  UPLOP3.LUT UP0, UPT, UPT, UPT, UPT, 0x40, 0x4 ;  /* 0x000000000004789c */ /* 0x000fe60003f0e870 */
[----:B------:R-:W-:Y:S06]  /*6a40*/  @UP2 UPLOP3.LUT UP0, UPT, UPT, UPT, UP1, 0x80, 0x8 ;  /* 0x000000000008289c */ /* 0x000fec0003f0f010 */
[----:B------:R-:W-:Y:S01]  /*6a50*/  PLOP3.LUT P0, PT, PT, PT, UP0, 0x80, 0x8 ;  /* 0x000000000008781c */ /* 0x000fe20003f0f008 */
[----:B------:R-:W-:Y:S01]  /*6a60*/  @!UPT UIADD3 URZ, UPT, UPT, URZ, URZ, URZ ;  /* 0x000000fffffff290 */ /* 0x000fe2000fffe0ff */
[----:B------:R-:W-:Y:S11]  /*6a70*/  BRA.U !UP1, `(.L_x_89) ;  /* 0x0000000109407547 */ /* 0x000ff6000b800000 */
[----:B------:R-:W-:Y:S01]  /*6a80*/  UISETP.NE.U32.AND UP0, UPT, UR54, URZ, UPT ;  /* 0x000000ff3600728c */ /* 0x000fe2000bf05070 */
[----:B------:R-:W-:Y:S01]  /*6a90*/  R2UR UR6, R92 ;  /* 0x000000005c0672ca */ /* 0x000fe200000e0000 */
[----:B------:R-:W1:Y:S01]  /*6aa0*/  LDCU.64 UR8, c[0x0][0x358] ;  /* 0x00006b00ff0877ac */ /* 0x000e620008000a00 */
[----:B------:R-:W-:Y:S02]  /*6ab0*/  HFMA2 R89, -RZ, RZ, 0, 5.9604644775390625e-08 ;  /* 0x00000001ff597431 */ /* 0x000fe400000001ff */
[----:B------:R-:W-:Y:S01]  /*6ac0*/  IMAD.MOV.U32 R0, RZ, RZ, 0x1 ;  /* 0x00000001ff007424 */ /* 0x000fe200078e00ff */
[----:B------:R-:W-:Y:S06]  /*6ad0*/  UISETP.NE.AND.EX UP0, UPT, UR55, URZ, UPT, UP0 ;  /* 0x000000ff3700728c */ /* 0x000fec000bf05300 */
[----:B------:R-:W-:Y:S05]  /*6ae0*/  PLOP3.LUT P3, PT, PT, PT, UP0, 0x80, 0x8 ;  /* 0x000000000008781c */ /* 0x000fea0003f6f008 */
[----:B------:R-:W2:Y:S01]  /*6af0*/  @UP0 LDCU.64 UR4, c[0x0][0x888] ;  /* 0x00011100ff0407ac */ /* 0x000ea20008000a00 */
[----:B------:R-:W-:Y:S07]  /*6b00*/  @UP0 UIMAD UR6, UR49, UR6, URZ ;  /* 0x00000006310602a4 */ /* 0x000fee000f8e02ff */
[----:B------:R-:W-:Y:S01]  /*6b10*/  @!P3 PRMT R89, R0, 0x7610, R89 ;  /* 0x000076100059b816 */ /* 0x000fe20000000059 */
[----:B--2---:R-:W-:Y:S06]  /*6b20*/  @UP0 UIMAD.WIDE UR4, UR6, 0x4, UR4 ;  /* 0x00000004060408a5 */ /* 0x004fec000f8e0204 */
[----:B------:R-:W-:Y:S02]  /*6b30*/  IMAD.U32 R4, RZ, RZ, UR4 ;  /* 0x00000004ff047e24 */ /* 0x000fe4000f8e00ff */
[----:B------:R-:W-:Y:S03]  /*6b40*/  IMAD.U32 R5, RZ, RZ, UR5 ;  /* 0x00000005ff057e24 */ /* 0x000fe6000f8e00ff */
[----:B------:R-:W2:Y:S02]  /*6b50*/  @!UP0 LDCU UR4, c[0x0][0x880] ;  /* 0x00011000ff0487ac */ /* 0x000ea40008000800 */
[----:B-1---5:R1:W5:Y:S02]  /*6b60*/  @P3 LDG.E R41, desc[UR8][R4.64] ;  /* 0x0000000804293981 */ /* 0x022364000c1e1900 */
[----:B-12---:R-:W-:Y:S02]  /*6b70*/  @!P3 MOV R41, UR4 ;  /* 0x000000040029bc02 */ /* 0x006fe40008000f00 */
.L_x_89:
[----:B------:R-:W-:Y:S05]  /*6b80*/  @!P4 BRA `(.L_x_90) ;  /* 0x000000000024c947 */ /* 0x000fea0003800000 */
[----:B------:R-:W-:Y:S01]  /*6b90*/  ISETP.NE.U32.AND P3, PT, R76, RZ, PT ;  /* 0x000000ff4c00720c */ /* 0x000fe20003f65070 */
[----:B------:R-:W1:Y:S03]  /*6ba0*/  LDCU.64 UR4, c[0x0][0x358] ;  /* 0x00006b00ff0477ac */ /* 0x000e660008000a00 */
[----:B------:R-:W-:Y:S11]  /*6bb0*/  ISETP.NE.AND.EX P3, PT, R77, RZ, PT, P3 ;  /* 0x000000ff4d00720c */ /* 0x000ff60003f65330 */
[----:B------:R-:W-:Y:S02]  /*6bc0*/  @!UPT UIADD3 URZ, UPT, UPT, URZ, URZ, URZ ;  /* 0x000000fffffff290 */ /* 0x000fe4000fffe0ff */
[----:B------:R-:W2:Y:S01]  /*6bd0*/  @P3 LDC.64 R4, c[0x0][0x8a8] ;  /* 0x00022a00ff043b82 */ /* 0x000ea20000000a00 */
[----:B------:R-:W-:Y:S04]  /*6be0*/  @P3 IMAD R0, R78, UR49, RZ ;  /* 0x000000314e003c24 */ /* 0x000fe8000f8e02ff */
[----:B--2---:R-:W-:Y:S05]  /*6bf0*/  @P3 IMAD.WIDE R4, R0, 0x4, R4 ;  /* 0x0000000400043825 */ /* 0x004fea00078e0204 */
[----:B-1---5:R1:W5:Y:S02]  /*6c00*/  @P3 LDG.E R38, desc[UR4][R4.64] ;  /* 0x0000000404263981 */ /* 0x022364000c1e1900 */
[----:B-1----:R-:W2:Y:S02]  /*6c10*/  @!P3 LDC R38, c[0x0][0x8a0] ;  /* 0x00022800ff26bb82 */ /* 0x002ea40000000800 */
.L_x_90:
[----:B-----5:R-:W-:Y:S01]  /*6c20*/  FSETP.NEU.AND P3, PT, R41, RZ, PT ;  /* 0x000000ff2900720b */ /* 0x020fe20003f6d000 */
[----:B------:R-:W-:Y:S01]  /*6c30*/  BSSY B1, `(.L_x_91) ;  /* 0x0000039000017945 */ /* 0x000fe20003800000 */
[----:B------:R-:W-:Y:S01]  /*6c40*/  SEL R4, RZ, 0xffffffff, P2 ;  /* 0xffffffffff047807 */ /* 0x000fe20001000000 */
[----:B------:R-:W-:Y:S01]  /*6c50*/  IMAD.MOV.U32 R46, RZ, RZ, 0x1 ;  /* 0x00000001ff2e7424 */ /* 0x000fe200078e00ff */
[----:B------:R-:W-:Y:S01]  /*6c60*/  @P1 LOP3.LUT P2, RZ, R89, 0xff, RZ, 0xc0, !PT ;  /* 0x000000ff59ff1812 */ /* 0x000fe2000784c0ff */
[----:B------:R-:W-:Y:S01]  /*6c70*/  IMAD.IADD R39, R37, 0x1, R2 ;  /* 0x0000000125277824 */ /* 0x000fe200078e0202 */
[----:B------:R-:W-:Y:S01]  /*6c80*/  @P1 SEL R3, RZ, 0xffffffff, P3 ;  /* 0xffffffffff031807 */ /* 0x000fe20001800000 */
[----:B------:R-:W-:Y:S01]  /*6c90*/  IMAD R98, R87, -0x10, R96 ;  /* 0xfffffff057627824 */ /* 0x000fe200078e0260 */
[----:B------:R-:W-:Y:S01]  /*6ca0*/  LOP3.LUT R85, R85, 0x1, RZ, 0x3c, !PT ;  /* 0x0000000155557812 */ /* 0x000fe200078e3cff */
[----:B------:R-:W-:Y:S01]  /*6cb0*/  IMAD.MOV.U32 R47, RZ, RZ, RZ ;  /* 0x000000ffff2f7224 */ /* 0x000fe200078e00ff */
[----:B------:R-:W-:Y:S02]  /*6cc0*/  @P0 SEL R3, R4, R3, !P2 ;  /* 0x0000000304030207 */ /* 0x000fe40005000000 */
[----:B------:R-:W-:Y:S02]  /*6cd0*/  CS2R R74, SRZ ;  /* 0x00000000004a7805 */ /* 0x000fe4000001ff00 */
[----:B------:R-:W-:Y:S02]  /*6ce0*/  LEA R99, R36, UR48, 0x3 ;  /* 0x0000003024637c11 */ /* 0x000fe4000f8e18ff */
[----:B------:R-:W-:Y:S02]  /*6cf0*/  CS2R R72, SRZ ;  /* 0x0000000000487805 */ /* 0x000fe4000001ff00 */
[----:B------:R-:W-:Y:S02]  /*6d00*/  @P1 LOP3.LUT R3, R3, 0x1, RZ, 0xc0, !PT ;  /* 0x0000000103031812 */ /* 0x000fe400078ec0ff */
[----:B------:R-:W-:Y:S02]  /*6d10*/  CS2R R66, SRZ ;  /* 0x0000000000427805 */ /* 0x000fe4000001ff00 */
[----:B------:R-:W-:Y:S02]  /*6d20*/  SHF.L.U32 R0, R84, 0x1f, RZ ;  /* 0x0000001f54007819 */ /* 0x000fe400000006ff */
[----:B------:R-:W-:Y:S02]  /*6d30*/  CS2R R64, SRZ ;  /* 0x0000000000407805 */ /* 0x000fe4000001ff00 */
[----:B------:R-:W-:Y:S02]  /*6d40*/  ISETP.NE.U32.OR P5, PT, R3, 0x1, !P1 ;  /* 0x000000010300780c */ /* 0x000fe40004fa5470 */
[----:B------:R-:W-:Y:S02]  /*6d50*/  CS2R R58, SRZ ;  /* 0x00000000003a7805 */ /* 0x000fe4000001ff00 */
[----:B------:R-:W-:Y:S02]  /*6d60*/  PLOP3.LUT P2, PT, PT, PT, UP1, 0x80, 0x8 ;  /* 0x000000000008781c */ /* 0x000fe40003f4f018 */
[----:B------:R-:W-:Y:S02]  /*6d70*/  CS2R R56, SRZ ;  /* 0x0000000000387805 */ /* 0x000fe4000001ff00 */
[----:B------:R-:W-:Y:S02]  /*6d80*/  LOP3.LUT P4, R95, R89, 0xff, RZ, 0xc0, !PT ;  /* 0x000000ff595f7812 */ /* 0x000fe4000788c0ff */
[----:B------:R-:W-:Y:S02]  /*6d90*/  CS2R R50, SRZ ;  /* 0x0000000000327805 */ /* 0x000fe4000001ff00 */
[----:B------:R-:W-:Y:S02]  /*6da0*/  SEL R3, RZ, 0xffffffff, P3 ;  /* 0xffffffffff037807 */ /* 0x000fe40001800000 */
[----:B------:R-:W-:Y:S02]  /*6db0*/  CS2R R48, SRZ ;  /* 0x0000000000307805 */ /* 0x000fe4000001ff00 */
[----:B------:R-:W-:Y:S02]  /*6dc0*/  P2R R97, PR, RZ, 0x20 ;  /* 0x00000020ff617803 */ /* 0x000fe40000000000 */
[----:B------:R-:W-:Y:S02]  /*6dd0*/  @P5 SHF.L.U32 R5, R85, 0x1f, RZ ;  /* 0x0000001f55055819 */ /* 0x000fe400000006ff */
[----:B------:R-:W-:Y:S02]  /*6de0*/  @P2 SEL R3, R4, R3, !P4 ;  /* 0x0000000304032207 */ /* 0x000fe40006000000 */
[----:B------:R-:W1:Y:S02]  /*6df0*/  @P5 SYNCS.PHASECHK.TRANS64.TRYWAIT P1, [UR48+0xc0], R5 ;  /* 0x0000c005ff0055a7 */ /* 0x000e640008021130 */
[----:B------:R-:W-:Y:S04]  /*6e00*/  LOP3.LUT R3, R3, 0x1, RZ, 0xc0, !PT ;  /* 0x0000000103037812 */ /* 0x000fe800078ec0ff */
[----:B------:R-:W-:Y:S04]  /*6e10*/  ISETP.NE.U32.AND P2, PT, R3, 0x1, PT ;  /* 0x000000010300780c */ /* 0x000fe80003f45070 */
[----:B------:R-:W-:Y:S01]  /*6e20*/  P2R R60, PR, RZ, 0x4 ;  /* 0x00000004ff3c7803 */ /* 0x000fe20000000000 */
[----:B------:R3:W4:Y:S01]  /*6e30*/  SYNCS.PHASECHK.TRANS64.TRYWAIT P0, [R99+URZ+0x120], R0 ;  /* 0x00012000630075a7 */ /* 0x00072200080011ff */
[----:B-1----:R-:W-:Y:S01]  /*6e40*/  @P5 SEL R46, RZ, 0x1, !P1 ;  /* 0x00000001ff2e5807 */ /* 0x002fe20004800000 */
[----:B---3--:R-:W-:Y:S06]  /*6e50*/  @!P5 BRA `(.L_x_92) ;  /* 0x000000000058d947 */ /* 0x008fec0003800000 */
[----:B------:R-:W-:Y:S01]  /*6e60*/  IMAD.MOV.U32 R75, RZ, RZ, RZ ;  /* 0x000000ffff4b7224 */ /* 0x000fe200078e00ff */
[----:B------:R-:W-:Y:S01]  /*6e70*/  ISETP.NE.AND P1, PT, R46, RZ, PT ;  /* 0x000000ff2e00720c */ /* 0x000fe20003f25270 */
[----:B------:R-:W-:Y:S01]  /*6e80*/  BSSY B0, `(.L_x_93) ;  /* 0x000000c000007945 */ /* 0x000fe20003800000 */
[----:B------:R-:W-:Y:S02]  /*6e90*/  CS2R R50, SRZ ;  /* 0x0000000000327805 */ /* 0x000fe4000001ff00 */
[----:B------:R-:W-:Y:S02]  /*6ea0*/  CS2R R48, SRZ ;  /* 0x0000000000307805 */ /* 0x000fe4000001ff00 */
[----:B------:R-:W-:Y:S02]  /*6eb0*/  CS2R R58, SRZ ;  /* 0x00000000003a7805 */ /* 0x000fe4000001ff00 */
[----:B------:R-:W-:Y:S02]  /*6ec0*/  CS2R R56, SRZ ;  /* 0x0000000000387805 */ /* 0x000fe4000001ff00 */
[----:B------:R-:W-:Y:S02]  /*6ed0*/  CS2R R66, SRZ ;  /* 0x0000000000427805 */ /* 0x000fe4000001ff00 */
[----:B------:R-:W-:Y:S02]  /*6ee0*/  CS2R R64, SRZ ;  /* 0x0000000000407805 */ /* 0x000fe4000001ff00 */
[----:B------:R-:W-:Y:S01]  /*6ef0*/  CS2R R72, SRZ ;  /* 0x0000000000487805 */ /* 0x000fe2000001ff00 */
[----:B------:R-:W-:Y:S06]  /*6f00*/  @P1 BRA `(.L_x_94) ;  /* 0x00000000000c1947 */ /* 0x000fec0003800000 */
[----:B------:R-:W-:Y:S04]  /*6f10*/  SHF.L.U32 R3, R85, 0x1f, RZ ;  /* 0x0000001f55037819 */ /* 0x000fe800000006ff */
[----:B------:R-:W1:Y:S02]  /*6f20*/  SYNCS.PHASECHK.TRANS64.TRYWAIT P1, [UR48+0xc0], R3 ;  /* 0x0000c003ff0075a7 */ /* 0x000e640008021130 */
[----:B-1----:R-:W-:Y:S05]  /*6f30*/  @!P1 BRA `(.L_x_95) ;  /* 0x0000003c00bc9947 */ /* 0x002fea0003800000 */
.L_x_94:
[----:B------:R-:W-:Y:S05]  /*6f40*/  BSYNC B0 ;  /* 0x0000000000007941 */ /* 0x000fea0003800000 */
.L_x_93:
[----:B------:R-:W-:Y:S01]  /*6f50*/  ISETP.NE.AND P1, PT, R60, RZ, PT ;  /* 0x000000ff3c00720c */ /* 0x000fe20003f25270 */
[----:B------:R-:W-:Y:S11]  /*6f60*/  HFMA2 R47, -RZ, RZ, 0, 5.9604644775390625e-08 ;  /* 0x00000001ff2f7431 */ /* 0x000ff600000001ff */
[----:B------:R-:W-:Y:S01]  /*6f70*/  @!UPT UIADD3 URZ, UPT, UPT, URZ, URZ, URZ ;  /* 0x000000fffffff290 */ /* 0x000fe2000fffe0ff */
[----:B------:R3:W1:Y:S04]  /*6f80*/  @P1 LDS.128 R48, [R86] ;  /* 0x0000000056301984 */ /* 0x0006680000000c00 */
[----:B------:R3:W1:Y:S04]  /*6f90*/  @P1 LDS.128 R56, [R96+0x10] ;  /* 0x0000100060381984 */ /* 0x0006680000000c00 */
[----:B------:R3:W1:Y:S04]  /*6fa0*/  @P1 LDS.128 R64, [R94+0x20] ;  /* 0x000020005e401984 */ /* 0x0006680000000c00 */
[----:B------:R3:W1:Y:S02]  /*6fb0*/  @P1 LDS.128 R72, [R98+0x30] ;  /* 0x0000300062481984 */ /* 0x0006640000000c00 */
.L_x_92:
[----:B------:R-:W-:Y:S05]  /*6fc0*/  BSYNC B1 ;  /* 0x0000000000017941 */ /* 0x000fea0003800000 */
.L_x_91:
[----:B-1----:R-:W-:Y:S04]  /*6fd0*/  SHF.R.U32.HI R3, RZ, 0x15, R39 ;  /* 0x00000015ff037819 */ /* 0x002fe80000011627 */
[----:B------:R-:W-:Y:S01]  /*6fe0*/  LOP3.LUT P1, RZ, R3, 0x3, R90, 0x48, !PT ;  /* 0x0000000303ff7812 */ /* 0x000fe2000782485a */
[----:B------:R-:W-:Y:S01]  /*6ff0*/  @!UPT UIADD3 URZ, UPT, UPT, URZ, URZ, URZ ;  /* 0x000000fffffff290 */ /* 0x000fe2000fffe0ff */
[----:B----4-:R-:W-:Y:S11]  /*7000*/  @P0 BRA `(.L_x_96) ;  /* 0x0000000000080947 */ /* 0x010ff60003800000 */
[----:B------:R-:W1:Y:S02]  /*7010*/  SYNCS.PHASECHK.TRANS64.TRYWAIT P0, [R99+URZ+0x120], R0 ;  /* 0x00012000630075a7 */ /* 0x000e6400080011ff */
[----:B-1----:R-:W-:Y:S05]  /*7020*/  @!P0 BRA `(.L_x_97) ;  /* 0x0000003c00988947 */ /* 0x002fea0003800000 */
.L_x_96:
[----:B------:R-:W-:Y:S05]  /*7030*/  @!P1 BRA `(.L_x_98) ;  /* 0x0000000000409947 */ /* 0x000fea0003800000 */
[----:B------:R-:W4:Y:S01]  /*7040*/  LDCU.64 UR8, c[0x4][0x70] ;  /* 0x01000e00ff0877ac */ /* 0x000f220008000a00 */
[----:B------:R-:W-:Y:S01]  /*7050*/  MOV R3, 0x0 ;  /* 0x0000000000037802 */ /* 0x000fe20000000f00 */
[----:B------:R-:W-:Y:S02]  /*7060*/  HFMA2 R12, -RZ, RZ, 0, 5.9604644775390625e-08 ;  /* 0x00000001ff0c7431 */ /* 0x000fe400000001ff */
[----:B------:R-:W-:Y:S02]  /*7070*/  IMAD.MOV.U32 R8, RZ, RZ, 0x192 ;  /* 0x00000192ff087424 */ /* 0x000fe400078e00ff */
[----:B------:R-:W-:Y:S01]  /*7080*/  IMAD.MOV.U32 R13, RZ, RZ, RZ ;  /* 0x000000ffff0d7224 */ /* 0x000fe200078e00ff */
[----:B------:R-:W5:Y:S01]  /*7090*/  LDCU.64 UR6, c[0x4][0x78] ;  /* 0x01000f00ff0677ac */ /* 0x000f620008000a00 */
[----:B------:R-:W1:Y:S01]  /*70a0*/  LDC.64 R2, c[0x4][R3] ;  /* 0x0100000003027b82 */ /* 0x000e620000000a00 */
[----:B------:R-:W2:Y:S01]  /*70b0*/  LDCU.64 UR4, c[0x4][0x10] ;  /* 0x01000200ff0477ac */ /* 0x000ea20008000a00 */
[----:B----4-:R-:W-:Y:S01]  /*70c0*/  MOV R5, UR9 ;  /* 0x0000000900057c02 */ /* 0x010fe20008000f00 */
[----:B------:R-:W-:Y:S01]  /*70d0*/  IMAD.U32 R4, RZ, RZ, UR8 ;  /* 0x00000008ff047e24 */ /* 0x000fe2000f8e00ff */
[----:B-----5:R-:W-:Y:S01]  /*70e0*/  MOV R7, UR7 ;  /* 0x0000000700077c02 */ /* 0x020fe20008000f00 */
[----:B------:R-:W-:Y:S01]  /*70f0*/  IMAD.U32 R6, RZ, RZ, UR6 ;  /* 0x00000006ff067e24 */ /* 0x000fe2000f8e00ff */
[----:B--2---:R-:W-:Y:S01]  /*7100*/  MOV R11, UR5 ;  /* 0x00000005000b7c02 */ /* 0x004fe20008000f00 */
[----:B------:R-:W-:Y:S02]  /*7110*/  IMAD.U32 R10, RZ, RZ, UR4 ;  /* 0x00000004ff0a7e24 */ /* 0x000fe4000f8e00ff */
[----:B------:R-:W-:Y:S07]  /*7120*/  LEPC R20, `(.L_x_98) ;  /* 0x000000001014794e */ /* 0x000fee0000000000 */
[----:B-1-3--:R-:W-:Y:S05]  /*7130*/  CALL.ABS.NOINC R2 ;  /* 0x0000000002007343 */ /* 0x00afea0003c00000 */
.L_x_98:
[C---:B------:R-:W-:Y:S01]  /*7140*/  SHF.L.U32 R40, R48.reuse, 0x10, RZ ;  /* 0x0000001030287819 */ /* 0x040fe200000006ff */
[----:B------:R-:W-:Y:S05]  /*7150*/  WARPSYNC.ALL ;  /* 0x0000000000007948 */ /* 0x000fea0003800000 */
[----:B------:R-:W-:Y:S01]  /*7160*/  R2UR UR4, R39 ;  /* 0x00000000270472ca */ /* 0x000fe200000e0000 */
[----:B------:R-:W-:Y:S01]  /*7170*/  BSSY.RECONVERGENT B0, `(.L_x_99) ;  /* 0x0000088000007945 */ /* 0x000fe20003800200 */
[----:B------:R-:W-:Y:S02]  /*7180*/  LOP3.LUT R43, R48, 0xffff0000, RZ, 0xc0, !PT ;  /* 0xffff0000302b7812 */ /* 0x000fe400078ec0ff */
[----:B------:R-:W-:Y:S02]  /*7190*/  LOP3.LUT R42, R49, 0xffff0000, RZ, 0xc0, !PT ;  /* 0xffff0000312a7812 */ /* 0x000fe400078ec0ff */
[----:B------:R-:W-:Y:S02]  /*71a0*/  SHF.L.U32 R45, R51, 0x10, RZ ;  /* 0x00000010332d7819 */ /* 0x000fe400000006ff */
[----:B------:R-:W-:Y:S02]  /*71b0*/  LOP3.LUT R44, R75, 0xffff0000, RZ, 0xc0, !PT ;  /* 0xffff00004b2c7812 */ /* 0x000fe400078ec0ff */
[----:B------:R-:W-:Y:S03]  /*71c0*/  ISETP.NE.AND P0, PT, R88, RZ, PT ;  /* 0x000000ff5800720c */ /* 0x000fe60003f05270 */
[----:B------:R-:W1:Y:S02]  /*71d0*/  LDTM.x32 R4, tmem[UR4] ;  /* 0x00000004000479ee */ /* 0x000e6400082c0000 */
[C---:B-12---:R-:W-:Y:S01]  /*71e0*/  FMUL R0, R38.reuse, R4 ;  /* 0x0000000426007220 */ /* 0x046fe20000400000 */
[C---:B------:R-:W-:Y:S01]  /*71f0*/  FMUL R2, R38.reuse, R5 ;  /* 0x0000000526027220 */ /* 0x040fe20000400000 */
[C---:B------:R-:W-:Y:S01]  /*7200*/  FMUL R3, R38.reuse, R6 ;  /* 0x0000000626037220 */ /* 0x040fe20000400000 */
[----:B------:R-:W-:Y:S01]  /*7210*/  FMUL R7, R38, R7 ;  /* 0x0000000726077220 */ /* 0x000fe20000400000 */
[----:B------:R-:W-:Y:S01]  /*7220*/  FFMA R0, R41, R40, R0 ;  /* 0x0000002829007223 */ /* 0x000fe20000000000 */
[----:B------:R-:W-:Y:S01]  /*7230*/  SHF.L.U32 R40, R49, 0x10, RZ ;  /* 0x0000001031287819 */ /* 0x000fe200000006ff */
[C---:B------:R-:W-:Y:S01]  /*7240*/  FFMA R2, R41.reuse, R43, R2 ;  /* 0x0000002b29027223 */ /* 0x040fe20000000002 */
[----:B------:R-:W-:Y:S01]  /*7250*/  SHF.L.U32 R43, R50, 0x10, RZ ;  /* 0x00000010322b7819 */ /* 0x000fe200000006ff */
[C---:B------:R-:W-:Y:S01]  /*7260*/  FMUL R4, R38.reuse, R8 ;  /* 0x0000000826047220 */ /* 0x040fe20000400000 */
[----:B------:R-:W-:Y:S01]  /*7270*/  FMUL R5, R38, R9 ;  /* 0x0000000926057220 */ /* 0x000fe20000400000 */
[C---:B------:R-:W-:Y:S01]  /*7280*/  FFMA R3, R41.reuse, R40, R3 ;  /* 0x0000002829037223 */ /* 0x040fe20000000003 */
[----:B------:R-:W-:Y:S01]  /*7290*/  LOP3.LUT R40, R50, 0xffff0000, RZ, 0xc0, !PT ;  /* 0xffff000032287812 */ /* 0x000fe200078ec0ff */
[----:B------:R-:W-:Y:S01]  /*72a0*/  FFMA R7, R41, R42, R7 ;  /* 0x0000002a29077223 */ /* 0x000fe20000000007 */
[----:B------:R-:W-:Y:S01]  /*72b0*/  LOP3.LUT R42, R51, 0xffff0000, RZ, 0xc0, !PT ;  /* 0xffff0000332a7812 */ /* 0x000fe200078ec0ff */
[----:B------:R-:W-:Y:S01]  /*72c0*/  FMUL R6, R38, R10 ;  /* 0x0000000a26067220 */ /* 0x000fe20000400000 */
[----:B------:R-:W-:Y:S01]  /*72d0*/  F2FP.BF16.F32.PACK_AB R52, R2, R0 ;  /* 0x000000000234723e */ /* 0x000fe200000010ff */
[----:B------:R-:W-:Y:S01]  /*72e0*/  FMUL R11, R38, R11 ;  /* 0x0000000b260b7220 */ /* 0x000fe20000400000 */
[----:B------:R-:W-:Y:S01]  /*72f0*/  F2FP.BF16.F32.PACK_AB R53, R7, R3 ;  /* 0x000000030735723e */ /* 0x000fe200000010ff */
[----:B------:R-:W-:Y:S01]  /*7300*/  FFMA R4, R41, R43, R4 ;  /* 0x0000002b29047223 */ /* 0x000fe20000000004 */
[----:B------:R-:W-:Y:S01]  /*7310*/  SHF.L.U32 R43, R57, 0x10, RZ ;  /* 0x00000010392b7819 */ /* 0x000fe200000006ff */
[C---:B------:R-:W-:Y:S01]  /*7320*/  FFMA R5, R41.reuse, R40, R5 ;  /* 0x0000002829057223 */ /* 0x040fe20000000005 */
[C---:B------:R-:W-:Y:S01]  /*7330*/  SHF.L.U32 R40, R56.reuse, 0x10, RZ ;  /* 0x0000001038287819 */ /* 0x040fe200000006ff */
[----:B------:R-:W-:Y:S01]  /*7340*/  FFMA R6, R41, R45, R6 ;  /* 0x0000002d29067223 */ /* 0x000fe20000000006 */
[----:B------:R-:W-:Y:S01]  /*7350*/  SHF.L.U32 R45, R59, 0x10, RZ ;  /* 0x000000103b2d7819 */ /* 0x000fe200000006ff */
[----:B------:R-:W-:Y:S01]  /*7360*/  FFMA R11, R41, R42, R11 ;  /* 0x0000002a290b7223 */ /* 0x000fe2000000000b */
[----:B------:R-:W-:Y:S01]  /*7370*/  LOP3.LUT R42, R56, 0xffff0000, RZ, 0xc0, !PT ;  /* 0xffff0000382a7812 */ /* 0x000fe200078ec0ff */
[C---:B------:R-:W-:Y:S01]  /*7380*/  FMUL R8, R38.reuse, R12 ;  /* 0x0000000c26087220 */ /* 0x040fe20000400000 */
[----:B------:R-:W-:Y:S01]  /*7390*/  F2FP.BF16.F32.PACK_AB R54, R5, R4 ;  /* 0x000000040536723e */ /* 0x000fe200000010ff */
[C---:B------:R-:W-:Y:S01]  /*73a0*/  FMUL R9, R38.reuse, R13 ;  /* 0x0000000d26097220 */ /* 0x040fe20000400000 */
[----:B------:R-:W-:Y:S01]  /*73b0*/  F2FP.BF16.F32.PACK_AB R55, R11, R6 ;  /* 0x000000060b37723e */ /* 0x000fe200000010ff */
[----:B------:R-:W-:Y:S01]  /*73c0*/  FMUL R10, R38, R14 ;  /* 0x0000000e260a7220 */ /* 0x000fe20000400000 */
[----:B------:R-:W-:Y:S01]  /*73d0*/  FFMA R8, R41, R40, R8 ;  /* 0x0000002829087223 */ /* 0x000fe20000000008 */
[----:B------:R-:W-:Y:S01]  /*73e0*/  LOP3.LUT R40, R57, 0xffff0000, RZ, 0xc0, !PT ;  /* 0xffff000039287812 */ /* 0x000fe200078ec0ff */
[C---:B------:R-:W-:Y:S01]  /*73f0*/  FFMA R9, R41.reuse, R42, R9 ;  /* 0x0000002a29097223 */ /* 0x040fe20000000009 */
[----:B------:R-:W-:Y:S01]  /*7400*/  LOP3.LUT R42, R58, 0xffff0000, RZ, 0xc0, !PT ;  /* 0xffff00003a2a7812 */ /* 0x000fe200078ec0ff */
[----:B------:R-:W-:Y:S01]  /*7410*/  FMUL R15, R38, R15 ;  /* 0x0000000f260f7220 */ /* 0x000fe20000400000 */
[----:B------:R-:W-:Y:S01]  /*7420*/  FFMA R10, R41, R43, R10 ;  /* 0x0000002b290a7223 */ /* 0x000fe2000000000a */
[----:B------:R-:W-:Y:S01]  /*7430*/  SHF.L.U32 R43, R58, 0x10, RZ ;  /* 0x000000103a2b7819 */ /* 0x000fe200000006ff */
[C---:B------:R-:W-:Y:S01]  /*7440*/  FMUL R12, R38.reuse, R16 ;  /* 0x00000010260c7220 */ /* 0x040fe20000400000 */
[----:B------:R-:W-:Y:S01]  /*7450*/  F2FP.BF16.F32.PACK_AB R68, R9, R8 ;  /* 0x000000080944723e */ /* 0x000fe200000010ff */
[----:B------:R-:W-:Y:S01]  /*7460*/  FFMA R15, R41, R40, R15 ;  /* 0x00000028290f7223 */ /* 0x000fe2000000000f */
[----:B------:R-:W-:Y:S01]  /*7470*/  LOP3.LUT R40, R59, 0xffff0000, RZ, 0xc0, !PT ;  /* 0xffff00003b287812 */ /* 0x000fe200078ec0ff */
[C---:B------:R-:W-:Y:S01]  /*7480*/  FMUL R13, R38.reuse, R17 ;  /* 0x00000011260d7220 */ /* 0x040fe20000400000 */
[C---:B------:R-:W-:Y:S01]  /*7490*/  FMUL R14, R38.reuse, R18 ;  /* 0x00000012260e7220 */ /* 0x040fe20000400000 */
[----:B------:R-:W-:Y:S01]  /*74a0*/  FMUL R19, R38, R19 ;  /* 0x0000001326137220 */ /* 0x000fe20000400000 */
[----:B------:R-:W-:Y:S01]  /*74b0*/  F2FP.BF16.F32.PACK_AB R69, R15, R10 ;  /* 0x0000000a0f45723e */ /* 0x000fe200000010ff */
[C---:B------:R-:W-:Y:S01]  /*74c0*/  FFMA R12, R41.reuse, R43, R12 ;  /* 0x0000002b290c7223 */ /* 0x040fe2000000000c */
[C---:B------:R-:W-:Y:S01]  /*74d0*/  SHF.L.U32 R43, R64.reuse, 0x10, RZ ;  /* 0x00000010402b7819 */ /* 0x040fe200000006ff */
[----:B------:R-:W-:Y:S01]  /*74e0*/  FFMA R13, R41, R42, R13 ;  /* 0x0000002a290d7223 */ /* 0x000fe2000000000d */
[----:B------:R-:W-:Y:S01]  /*74f0*/  LOP3.LUT R42, R65, 0xffff0000, RZ, 0xc0, !PT ;  /* 0xffff0000412a7812 */ /* 0x000fe200078ec0ff */
[----:B------:R-:W-:Y:S01]  /*7500*/  FFMA R14, R41, R45, R14 ;  /* 0x0000002d290e7223 */ /* 0x000fe2000000000e */
[----:B------:R-:W-:Y:S01]  /*7510*/  SHF.L.U32 R45, R65, 0x10, RZ ;  /* 0x00000010412d7819 */ /* 0x000fe200000006ff */
[----:B------:R1:W-:Y:S01]  /*7520*/  STS.128 [R86], R52 ;  /* 0x0000003456007388 */ /* 0x0003e20000000c00 */
[----:B------:R-:W-:Y:S01]  /*7530*/  F2FP.BF16.F32.PACK_AB R70, R13, R12 ;  /* 0x0000000c0d46723e */ /* 0x000fe200000010ff */
[----:B------:R-:W-:Y:S01]  /*7540*/  FFMA R19, R41, R40, R19 ;  /* 0x0000002829137223 */ /* 0x000fe20000000013 */
[----:B------:R-:W-:Y:S01]  /*7550*/  LOP3.LUT R40, R64, 0xffff0000, RZ, 0xc0, !PT ;  /* 0xffff000040287812 */ /* 0x000fe200078ec0ff */
[C---:B------:R-:W-:Y:S01]  /*7560*/  FMUL R16, R38.reuse, R20 ;  /* 0x0000001426107220 */ /* 0x040fe20000400000 */
[C---:B------:R-:W-:Y:S01]  /*7570*/  FMUL R17, R38.reuse, R21 ;  /* 0x0000001526117220 */ /* 0x040fe20000400000 */
[C---:B------:R-:W-:Y:S01]  /*7580*/  FMUL R18, R38.reuse, R22 ;  /* 0x0000001626127220 */ /* 0x040fe20000400000 */
[----:B------:R-:W-:Y:S01]  /*7590*/  F2FP.BF16.F32.PACK_AB R71, R19, R14 ;  /* 0x0000000e1347723e */ /* 0x000fe200000010ff */
[----:B------:R-:W-:Y:S01]  /*75a0*/  FMUL R23, R38, R23 ;  /* 0x0000001726177220 */ /* 0x000fe20000400000 */
[----:B------:R-:W-:Y:S01]  /*75b0*/  FFMA R16, R41, R43, R16 ;  /* 0x0000002b29107223 */ /* 0x000fe20000000010 */
[----:B------:R-:W-:Y:S01]  /*75c0*/  SHF.L.U32 R43, R67, 0x10, RZ ;  /* 0x00000010432b7819 */ /* 0x000fe200000006ff */
[C---:B------:R-:W-:Y:S01]  /*75d0*/  FFMA R17, R41.reuse, R40, R17 ;  /* 0x0000002829117223 */ /* 0x040fe20000000011 */
[----:B------:R1:W-:Y:S01]  /*75e0*/  STS.128 [R96+0x10], R68 ;  /* 0x0000104460007388 */ /* 0x0003e20000000c00 */
        /* <DEDUP_REMOVED lines=8> */
[C---:B------:R-:W-:Y:S01]  /*7670*/  FMUL R22, R38.reuse, R26 ;  /* 0x0000001a26167220 */ /* 0x040fe20000400000 */
[----:B------:R-:W-:Y:S01]  /*7680*/  FFMA R20, R41, R40, R20 ;  /* 0x0000002829147223 */ /* 0x000fe20000000014 */
[----:B------:R-:W-:Y:S01]  /*7690*/  LOP3.LUT R40, R67, 0xffff0000, RZ, 0xc0, !PT ;  /* 0xffff000043287812 */ /* 0x000fe200078ec0ff */
[C---:B------:R-:W-:Y:S01]  /*76a0*/  FFMA R21, R41.reuse, R42, R21 ;  /* 0x0000002a29157223 */ /* 0x040fe20000000015 */
[C---:B------:R-:W-:Y:S01]  /*76b0*/  FFMA R22, R41.reuse, R43, R22 ;  /* 0x0000002b29167223 */ /* 0x040fe20000000016 */
[----:B------:R-:W-:Y:S01]  /*76c0*/  FMUL R27, R38, R27 ;  /* 0x0000001b261b7220 */ /* 0x000fe20000400000 */
[----:B------:R-:W-:Y:S01]  /*76d0*/  SHF.L.U32 R43, R72, 0x10, RZ ;  /* 0x00000010482b7819 */ /* 0x000fe200000006ff */
[----:B------:R-:W-:Y:S01]  /*76e0*/  FMUL R24, R38, R28 ;  /* 0x0000001c26187220 */ /* 0x000fe20000400000 */
[----:B------:R-:W-:Y:S01]  /*76f0*/  LOP3.LUT R42, R72, 0xffff0000, RZ, 0xc0, !PT ;  /* 0xffff0000482a7812 */ /* 0x000fe200078ec0ff */
[C---:B------:R-:W-:Y:S01]  /*7700*/  FMUL R25, R38.reuse, R29 ;  /* 0x0000001d26197220 */ /* 0x040fe20000400000 */
[C---:B------:R-:W-:Y:S01]  /*7710*/  FMUL R26, R38.reuse, R30 ;  /* 0x0000001e261a7220 */ /* 0x040fe20000400000 */
[C---:B------:R-:W-:Y:S01]  /*7720*/  FFMA R27, R41.reuse, R40, R27 ;  /* 0x00000028291b7223 */ /* 0x040fe2000000001b */
[----:B------:R-:W-:Y:S01]  /*7730*/  FFMA R24, R41, R43, R24 ;  /* 0x0000002b29187223 */ /* 0x000fe20000000018 */
[----:B------:R-:W-:Y:S01]  /*7740*/  LOP3.LUT R40, R73, 0xffff0000, RZ, 0xc0, !PT ;  /* 0xffff000049287812 */ /* 0x000fe200078ec0ff */
[C---:B------:R-:W-:Y:S01]  /*7750*/  FFMA R25, R41.reuse, R42, R25 ;  /* 0x0000002a29197223 */ /* 0x040fe20000000019 */
[----:B------:R-:W-:Y:S01]  /*7760*/  FMUL R31, R38, R31 ;  /* 0x0000001f261f7220 */ /* 0x000fe20000400000 */
[----:B------:R-:W-:Y:S01]  /*7770*/  SHF.L.U32 R43, R74, 0x10, RZ ;  /* 0x000000104a2b7819 */ /* 0x000fe200000006ff */
[----:B------:R-:W-:Y:S01]  /*7780*/  FFMA R26, R41, R45, R26 ;  /* 0x0000002d291a7223 */ /* 0x000fe2000000001a */
[----:B------:R-:W-:Y:S01]  /*7790*/  FMUL R28, R38, R32 ;  /* 0x00000020261c7220 */ /* 0x000fe20000400000 */
[----:B------:R-:W-:Y:S01]  /*77a0*/  LOP3.LUT R42, R74, 0xffff0000, RZ, 0xc0, !PT ;  /* 0xffff00004a2a7812 */ /* 0x000fe200078ec0ff */
[C---:B------:R-:W-:Y:S01]  /*77b0*/  FMUL R29, R38.reuse, R33 ;  /* 0x00000021261d7220 */ /* 0x040fe20000400000 */
[----:B------:R-:W-:Y:S01]  /*77c0*/  SHF.L.U32 R45, R75, 0x10, RZ ;  /* 0x000000104b2d7819 */ /* 0x000fe200000006ff */
[C---:B------:R-:W-:Y:S01]  /*77d0*/  FMUL R30, R38.reuse, R34 ;  /* 0x00000022261e7220 */ /* 0x040fe20000400000 */
[----:B------:R-:W-:Y:S01]  /*77e0*/  FFMA R31, R41, R40, R31 ;  /* 0x00000028291f7223 */ /* 0x000fe2000000001f */
[----:B------:R-:W-:Y:S01]  /*77f0*/  FMUL R35, R38, R35 ;  /* 0x0000002326237220 */ /* 0x000fe20000400000 */
[----:B------:R-:W-:Y:S01]  /*7800*/  F2FP.BF16.F32.PACK_AB R101, R23, R18 ;  /* 0x000000121765723e */ /* 0x000fe200000010ff */
[----:B------:R-:W-:Y:S01]  /*7810*/  FFMA R28, R41, R43, R28 ;  /* 0x0000002b291c7223 */ /* 0x000fe2000000001c */
[----:B------:R-:W-:Y:S01]  /*7820*/  F2FP.BF16.F32.PACK_AB R102, R21, R20 ;  /* 0x000000141566723e */ /* 0x000fe200000010ff */
[----:B------:R-:W-:Y:S01]  /*7830*/  FFMA R29, R41, R42, R29 ;  /* 0x0000002a291d7223 */ /* 0x000fe2000000001d */
[----:B------:R-:W-:Y:S01]  /*7840*/  F2FP.BF16.F32.PACK_AB R103, R27, R22 ;  /* 0x000000161b67723e */ /* 0x000fe200000010ff */
[C---:B------:R-:W-:Y:S01]  /*7850*/  FFMA R30, R41.reuse, R45, R30 ;  /* 0x0000002d291e7223 */ /* 0x040fe2000000001e */
[----:B------:R-:W-:Y:S01]  /*7860*/  FFMA R35, R41, R44, R35 ;  /* 0x0000002c29237223 */ /* 0x000fe20000000023 */
[----:B------:R-:W-:Y:S02]  /*7870*/  F2FP.BF16.F32.PACK_AB R104, R25, R24 ;  /* 0x000000181968723e */ /* 0x000fe400000010ff */
[----:B------:R1:W-:Y:S01]  /*7880*/  STS.128 [R94+0x20], R100 ;  /* 0x000020645e007388 */ /* 0x0003e20000000c00 */
[----:B------:R-:W-:Y:S02]  /*7890*/  F2FP.BF16.F32.PACK_AB R105, R31, R26 ;  /* 0x0000001a1f69723e */ /* 0x000fe400000010ff */
[----:B------:R-:W-:Y:S02]  /*78a0*/  F2FP.BF16.F32.PACK_AB R106, R29, R28 ;  /* 0x0000001c1d6a723e */ /* 0x000fe400000010ff */
[----:B------:R-:W-:Y:S05]  /*78b0*/  F2FP.BF16.F32.PACK_AB R107, R35, R30 ;  /* 0x0000001e236b723e */ /* 0x000fea00000010ff */
[----:B------:R1:W-:Y:S01]  /*78c0*/  STS.128 [R98+0x30], R104 ;  /* 0x0000306862007388 */ /* 0x0003e20000000c00 */
[----:B------:R-:W-:Y:S01]  /*78d0*/  @!PT LDS RZ, [RZ] ;  /* 0x00000000fffff984 */ /* 0x000fe20000000800 */
[----:B------:R-:W-:Y:S01]  /*78e0*/  @!PT LDS RZ, [RZ] ;  /* 0x00000000fffff984 */ /* 0x000fe20000000800 */
[----:B------:R-:W-:Y:S01]  /*78f0*/  @!PT LDS RZ, [RZ] ;  /* 0x00000000fffff984 */ /* 0x000fe20000000800 */
[----:B------:R-:W-:Y:S01]  /*7900*/  @!PT LDS RZ, [RZ] ;  /* 0x00000000fffff984 */ /* 0x000fe20000000800 */
[----:B------:R2:W-:Y:S07]  /*7910*/  MEMBAR.ALL.CTA ;  /* 0x0000000000007992 */ /* 0x0005ee0000008000 */
[----:B--2---:R-:W2:Y:S02]  /*7920*/  FENCE.VIEW.ASYNC.S ;  /* 0x00000000000073c6 */ /* 0x004ea40000000000 */
[----:B--2---:R-:W-:Y:S06]  /*7930*/  BAR.SYNC.DEFER_BLOCKING 0x1, 0x80 ;  /* 0x0042000000007b1d */ /* 0x004fec0000010000 */
[----:B------:R-:W-:Y:S05]  /*7940*/  @P0 BRA `(.L_x_100) ;  /* 0x0000000000280947 */ /* 0x000fea0003800000 */
[----:B------:R-:W2:Y:S01]  /*7950*/  LDCU.64 UR6, c[0x0][0x348] ;  /* 0x00006900ff0677ac */ /* 0x000ea20008000a00 */
[----:B------:R-:W-:Y:S01]  /*7960*/  UIADD3 UR4, UPT, UPT, UR48, 0x200, URZ ;  /* 0x0000020030047890 */ /* 0x000fe2000fffe0ff */
[----:B------:R-:W-:Y:S05]  /*7970*/  UMOV UR41, UR51 ;  /* 0x0000003300297c82 */ /* 0x000fea0008000000 */
[----:B------:R-:W-:Y:S04]  /*7980*/  MOV R80, UR4 ;  /* 0x0000000400507c02 */ /* 0x000fe80008000f00 */
[----:B------:R-:W-:Y:S01]  /*7990*/  R2UR UR40, R80 ;  /* 0x00000000502872ca */ /* 0x000fe200000e0000 */
[----:B--2---:R-:W-:Y:S04]  /*79a0*/  UIADD3 UR4, UP0, UPT, UR6, 0x680, URZ ;  /* 0x0000068006047890 */ /* 0x004fe8000ff1e0ff */
[----:B------:R-:W-:Y:S09]  /*79b0*/  UIADD3.X UR5, UPT, UPT, URZ, UR7, URZ, UP0, !UPT ;  /* 0x00000007ff057290 */ /* 0x000ff200087fe4ff */
[----:B------:R2:W-:Y:S01]  /*79c0*/  UTMASTG.4D [UR40], [UR4] ;  /* 0x00000028040073b5 */ /* 0x0005e20008018000 */
[----:B------:R0:W-:Y:S01]  /*79d0*/  UTMACMDFLUSH ;  /* 0x00000000000079b7 */ /* 0x0001e20000000000 */
[----:B--2---:R-:W-:Y:S04]  /*79e0*/  DEPBAR.LE SB0, 0x1 ;  /* 0x000080400000791a */ /* 0x004fe80000000000 */
.L_x_100:
[----:B------:R-:W-:Y:S05]  /*79f0*/  BSYNC.RECONVERGENT B0 ;  /* 0x0000000000007941 */ /* 0x000fea0003800200 */
.L_x_99:
[----:B------:R-:W-:Y:S01]  /*7a00*/  BAR.SYNC.DEFER_BLOCKING 0x1, 0x80 ;  /* 0x0042000000007b1d */ /* 0x000fe20000010000 */
[----:B------:R-:W-:Y:S01]  /*7a10*/  ISETP.NE.AND P1, PT, R97, RZ, PT ;  /* 0x000000ff6100720c */ /* 0x000fe20003f25270 */
[----:B------:R-:W-:Y:S01]  /*7a20*/  UISETP.NE.AND UP0, UPT, UR53, URZ, UPT ;  /* 0x000000ff3500728c */ /* 0x000fe2000bf05270 */
[----:B------:R-:W-:Y:S11]  /*7a30*/  LEA R3, R47, UR48, 0x3 ;  /* 0x000000302f037c11 */ /* 0x000ff6000f8e18ff */
[----:B------:R-:W-:Y:S01]  /*7a40*/  @P1 SHF.L.U32 R4, R85, 0x1f, RZ ;  /* 0x0000001f55041819 */ /* 0x000fe200000006ff */
[----:B------:R-:W-:Y:S06]  /*7a50*/  BRA.U !UP0, `(.L_x_101) ;  /* 0x0000000108247547 */ /* 0x000fec000b800000 */
[----:B------:R-:W2:Y:S01]  /*7a60*/  S2R R0, SR_CgaCtaId ;  /* 0x0000000000007919 */ /* 0x000ea20000008800 */
[----:B------:R-:W-:Y:S01]  /*7a70*/  IMAD.U32 R2, RZ, RZ, UR50 ;  /* 0x00000032ff027e24 */ /* 0x000fe2000f8e00ff */
[----:B------:R-:W-:Y:S04]  /*7a80*/  UIADD3 UR4, UPT, UPT, UR50, 0x1, URZ ;  /* 0x0000000132047890 */ /* 0x000fe8000fffe0ff */
[----:B------:R-:W-:Y:S01]  /*7a90*/  @P1 LEA R2, R2, UR48, 0x3 ;  /* 0x0000003002021c11 */ /* 0x000fe2000f8e18ff */
[----:B------:R-:W-:Y:S04]  /*7aa0*/  UISETP.NE.AND UP0, UPT, UR4, 0x4, UPT ;  /* 0x000000040400788c */ /* 0x000fe8000bf05270 */
[----:B------:R-:W-:Y:S01]  /*7ab0*/  @P1 VIADD R5, R2, 0xe0 ;  /* 0x000000e002051836 */ /* 0x000fe20000000000 */
[----:B------:R-:W-:Y:S04]  /*7ac0*/  USEL UR50, UR4, URZ, UP0 ;  /* 0x000000ff04327287 */ /* 0x000fe80008000000 */
[----:B--2---:R-:W-:Y:S04]  /*7ad0*/  @P1 PRMT R0, R0, 0x654, R5 ;  /* 0x0000065400001816 */ /* 0x004fe80000000005 */
[----:B------:R2:W-:Y:S04]  /*7ae0*/  @P1 SYNCS.ARRIVE.TRANS64.RED.A1T0 RZ, [R0+URZ], RZ ;  /* 0x000000ff00ff19a7 */ /* 0x0005e800081004ff */
.L_x_101:
[----:B------:R-:W4:Y:S01]  /*7af0*/  @P1 SYNCS.PHASECHK.TRANS64.TRYWAIT P0, [R3+URZ+0xc0], R4 ;  /* 0x0000c004030015a7 */ /* 0x000f2200080011ff */
[----:B------:R-:W-:Y:S01]  /*7b00*/  BSSY B1, `(.L_x_102) ;  /* 0x0000016000017945 */ /* 0x000fe20003800000 */
[----:B----4-:R-:W-:Y:S03]  /*7b10*/  @P1 SEL R46, RZ, 0x1, !P0 ;  /* 0x00000001ff2e1807 */ /* 0x010fe60004000000 */
[----:B------:R-:W-:Y:S05]  /*7b20*/  @!P1 BRA `(.L_x_103) ;  /* 0x00000000004c9947 */ /* 0x000fea0003800000 */
[----:B------:R-:W-:Y:S01]  /*7b30*/  ISETP.NE.AND P0, PT, R46, RZ, PT ;  /* 0x000000ff2e00720c */ /* 0x000fe20003f05270 */
[----:B------:R-:W-:Y:S01]  /*7b40*/  BSSY B0, `(.L_x_104) ;  /* 0x000000b000007945 */ /* 0x000fe20003800000 */
[----:B------:R-:W-:Y:S11]  /*7b50*/  ISETP.NE.AND P1, PT, R60, RZ, PT ;  /* 0x000000ff3c00720c */ /* 0x000ff60003f25270 */
[----:B------:R-:W-:Y:S02]  /*7b60*/  @!UPT UIADD3 URZ, UPT, UPT, URZ, URZ, URZ ;  /* 0x000000fffffff290 */ /* 0x000fe4000fffe0ff */
[C---:B------:R-:W-:Y:S01]  /*7b70*/  @P1 IMAD R6, R47.reuse, 0x2000, R86 ;  /* 0x000020002f061824 */ /* 0x040fe200078e0256 */
[C---:B------:R-:W-:Y:S01]  /*7b80*/  @P1 LEA R4, R47.reuse, R94, 0xd ;  /* 0x0000005e2f041211 */ /* 0x040fe200078e68ff */
[C---:B------:R-:W-:Y:S02]  /*7b90*/  @P1 IMAD R5, R47.reuse, 0x2000, R96 ;  /* 0x000020002f051824 */ /* 0x040fe400078e0260 */
[----:B------:R-:W-:Y:S01]  /*7ba0*/  @P1 IMAD R2, R47, 0x2000, R98 ;  /* 0x000020002f021824 */ /* 0x000fe200078e0262 */
[----:B------:R-:W-:Y:S06]  /*7bb0*/  @P0 BRA `(.L_x_105) ;  /* 0x00000000000c0947 */ /* 0x000fec0003800000 */
[----:B--2---:R-:W-:Y:S04]  /*7bc0*/  SHF.L.U32 R0, R85, 0x1f, RZ ;  /* 0x0000001f55007819 */ /* 0x004fe800000006ff */
[----:B------:R-:W2:Y:S02]  /*7bd0*/  SYNCS.PHASECHK.TRANS64.TRYWAIT P0, [R3+URZ+0xc0], R0 ;  /* 0x0000c000030075a7 */ /* 0x000ea400080011ff */
[----:B--2---:R-:W-:Y:S05]  /*7be0*/  @!P0 BRA `(.L_x_106) ;  /* 0x0000003000bc8947 */ /* 0x004fea0003800000 */
.L_x_105:
[----:B------:R-:W-:Y:S05]  /*7bf0*/  BSYNC B0 ;  /* 0x0000000000007941 */ /* 0x000fea0003800000 */
.L_x_104:
[----:B------:R-:W-:Y:S02]  /*7c00*/  ISETP.NE.AND P0, PT, R60, RZ, PT ;  /* 0x000000ff3c00720c */ /* 0x000fe40003f05270 */
[----:B------:R-:W-:Y:S11]  /*7c10*/  IADD3 R47, PT, PT, R47, 0x1, RZ ;  /* 0x000000012f2f7810 */ /* 0x000ff60007ffe0ff */
[----:B------:R4:W1:Y:S04]  /*7c20*/  @P0 LDS.128 R48, [R6] ;  /* 0x0000000006300984 */ /* 0x0008680000000c00 */
[----:B------:R4:W1:Y:S04]  /*7c30*/  @P0 LDS.128 R56, [R5+0x10] ;  /* 0x0000100005380984 */ /* 0x0008680000000c00 */
[----:B------:R4:W1:Y:S04]  /*7c40*/  @P0 LDS.128 R64, [R4+0x20] ;  /* 0x0000200004400984 */ /* 0x0008680000000c00 */
[----:B------:R4:W1:Y:S02]  /*7c50*/  @P0 LDS.128 R72, [R2+0x30] ;  /* 0x0000300002480984 */ /* 0x0008640000000c00 */
.L_x_103:
[----:B------:R-:W-:Y:S05]  /*7c60*/  BSYNC B1 ;  /* 0x0000000000017941 */ /* 0x000fea0003800000 */
.L_x_102:
[----:B--2---:R-:W-:Y:S05]  /*7c70*/  VIADD R3, R39, 0x20 ;  /* 0x0000002027037836 */ /* 0x004fea0000000000 */
[----:B------:R-:W-:Y:S04]  /*7c80*/  SHF.R.U32.HI R3, RZ, 0x15, R3 ;  /* 0x00000015ff037819 */ /* 0x000fe80000011603 */
[----:B------:R-:W-:Y:S11]  /*7c90*/  LOP3.LUT P0, RZ, R3, 0x3, R90, 0x48, !PT ;  /* 0x0000000303ff7812 */ /* 0x000ff6000780485a */
[----:B------:R-:W-:Y:S02]  /*7ca0*/  @!UPT UIADD3 URZ, UPT, UPT, URZ, URZ, URZ ;  /* 0x000000fffffff290 */ /* 0x000fe4000fffe0ff */
[----:B------:R-:W-:Y:S05]  /*7cb0*/  @!P0 BRA `(.L_x_107) ;  /* 0x0000000000408947 */ /* 0x000fea0003800000 */
[----:B------:R-:W2:Y:S01]  /*7cc0*/  LDCU.64 UR8, c[0x4][0x70] ;  /* 0x01000e00ff0877ac */ /* 0x000ea20008000a00 */
[----:B------:R-:W-:Y:S01]  /*7cd0*/  MOV R3, 0x0 ;  /* 0x0000000000037802 */ /* 0x000fe20000000f00 */
[----:B------:R-:W-:Y:S02]  /*7ce0*/  HFMA2 R12, -RZ, RZ, 0, 5.9604644775390625e-08 ;  /* 0x00000001ff0c7431 */ /* 0x000fe400000001ff */
[----:B------:R-:W-:Y:S02]  /*7cf0*/  IMAD.MOV.U32 R8, RZ, RZ, 0x192 ;  /* 0x00000192ff087424 */ /* 0x000fe400078e00ff */
[----:B------:R-:W-:Y:S01]  /*7d00*/  IMAD.MOV.U32 R13, RZ, RZ, RZ ;  /* 0x000000ffff0d7224 */ /* 0x000fe200078e00ff */
[----:B------:R-:W5:Y:S01]  /*7d10*/  LDCU.64 UR6, c[0x4][0x78] ;  /* 0x01000f00ff0677ac */ /* 0x000f620008000a00 */
[----:B----4-:R-:W4:Y:S01]  /*7d20*/  LDC.64 R2, c[0x4][R3] ;  /* 0x0100000003027b82 */ /* 0x010f220000000a00 */
[----:B------:R-:W3:Y:S01]  /*7d30*/  LDCU.64 UR4, c[0x4][0x10] ;  /* 0x01000200ff0477ac */ /* 0x000ee20008000a00 */
[----:B--2---:R-:W-:Y:S01]  /*7d40*/  MOV R5, UR9 ;  /* 0x0000000900057c02 */ /* 0x004fe20008000f00 */
[----:B------:R-:W-:Y:S01]  /*7d50*/  IMAD.U32 R4, RZ, RZ, UR8 ;  /* 0x00000008ff047e24 */ /* 0x000fe2000f8e00ff */
[----:B-----5:R-:W-:Y:S01]  /*7d60*/  MOV R7, UR7 ;  /* 0x0000000700077c02 */ /* 0x020fe20008000f00 */
[----:B------:R-:W-:Y:S01]  /*7d70*/  IMAD.U32 R6, RZ, RZ, UR6 ;  /* 0x00000006ff067e24 */ /* 0x000fe2000f8e00ff */
[----:B---3--:R-:W-:Y:S01]  /*7d80*/  MOV R11, UR5 ;  /* 0x00000005000b7c02 */ /* 0x008fe20008000f00 */
[----:B------:R-:W-:Y:S02]  /*7d90*/  IMAD.U32 R10, RZ, RZ, UR4 ;  /* 0x00000004ff0a7e24 */ /* 0x000fe4000f8e00ff */
[----:B------:R-:W-:Y:S07]  /*7da0*/  LEPC R20, `(.L_x_107) ;  /* 0x000000001014794e */ /* 0x000fee0000000000 */
[----:B-1--4-:R-:W-:Y:S05]  /*7db0*/  CALL.ABS.NOINC R2 ;  /* 0x0000000002007343 */ /* 0x012fea0003c00000 */
.L_x_107:
[C---:B-1----:R-:W-:Y:S01]  /*7dc0*/  SHF.L.U32 R40, R48.reuse, 0x10, RZ ;  /* 0x0000001030287819 */ /* 0x042fe200000006ff */
[----:B------:R-:W-:Y:S05]  /*7dd0*/  WARPSYNC.ALL ;  /* 0x0000000000007948 */ /* 0x000fea0003800000 */
[----:B------:R-:W-:Y:S01]  /*7de0*/  R2UR UR4, R39 ;  /* 0x00000000270472ca */ /* 0x000fe200000e0000 */
[----:B------:R-:W1:Y:S01]  /*7df0*/  S2R R104, SR_CgaCtaId ;  /* 0x0000000000687919 */ /* 0x000e620000008800 */
[----:B------:R-:W-:Y:S01]  /*7e00*/  LOP3.LUT R43, R48, 0xffff0000, RZ, 0xc0, !PT ;  /* 0xffff0000302b7812 */ /* 0x000fe200078ec0ff */
[----:B------:R-:W-:Y:S01]  /*7e10*/  BSSY.RECONVERGENT B0, `(.L_x_108) ;  /* 0x000008c000007945 */ /* 0x000fe20003800200 */
[----:B------:R-:W-:Y:S02]  /*7e20*/  LOP3.LUT R42, R49, 0xffff0000, RZ, 0xc0, !PT ;  /* 0xffff0000312a7812 */ /* 0x000fe400078ec0ff */
[----:B------:R-:W-:Y:S02]  /*7e30*/  LOP3.LUT R44, R50, 0xffff0000, RZ, 0xc0, !PT ;  /* 0xffff0000322c7812 */ /* 0x000fe400078ec0ff */
[----:B------:R-:W-:Y:S02]  /*7e40*/  SHF.L.U32 R45, R59, 0x10, RZ ;  /* 0x000000103b2d7819 */ /* 0x000fe400000006ff */
[----:B------:R-:W-:Y:S02]  /*7e50*/  ISETP.NE.AND P6, PT, R97, RZ, PT ;  /* 0x000000ff6100720c */ /* 0x000fe40003fc5270 */
[----:B------:R-:W-:Y:S01]  /*7e60*/  ISETP.NE.AND P0, PT, R88, RZ, PT ;  /* 0x000000ff5800720c */ /* 0x000fe20003f05270 */
[----:B----4-:R-:W2:Y:S01]  /*7e70*/  LDTM.x32 R4, tmem[UR4+0x20] ;  /* 0x00002004000479ee */ /* 0x010ea200082c0000 */
[----:B------:R-:W-:Y:S02]  /*7e80*/  MOV R61, UR50 ;  /* 0x00000032003d7c02 */ /* 0x000fe40008000f00 */
[----:B------:R-:W-:Y:S07]  /*7e90*/  LEA R62, R47, UR48, 0x3 ;  /* 0x000000302f3e7c11 */ /* 0x000fee000f8e18ff */
[----:B------:R-:W-:Y:S02]  /*7ea0*/  @P6 LEA R61, R61, UR48, 0x3 ;  /* 0x000000303d3d6c11 */ /* 0x000fe4000f8e18ff */
[----:B------:R-:W-:Y:S02]  /*7eb0*/  @P6 SHF.L.U32 R63, R85, 0x1f, RZ ;  /* 0x0000001f553f6819 */ /* 0x000fe400000006ff */
[----:B------:R-:W-:Y:S04]  /*7ec0*/  @P6 IADD3 R61, PT, PT, R61, 0xe0, RZ ;  /* 0x000000e03d3d6810 */ /* 0x000fe80007ffe0ff */
[----:B-1----:R-:W-:Y:S01]  /*7ed0*/  @P6 PRMT R61, R104, 0x654, R61 ;  /* 0x00000654683d6816 */ /* 0x002fe2000000003d */
[C---:B--2---:R-:W-:Y:S01]  /*7ee0*/  FMUL R0, R38.reuse, R4 ;  /* 0x0000000426007220 */ /* 0x044fe20000400000 */
[C---:B------:R-:W-:Y:S01]  /*7ef0*/  FMUL R2, R38.reuse, R5 ;  /* 0x0000000526027220 */ /* 0x040fe20000400000 */
[C---:B------:R-:W-:Y:S01]  /*7f00*/  FMUL R3, R38.reuse, R6 ;  /* 0x0000000626037220 */ /* 0x040fe20000400000 */
[C---:B------:R-:W-:Y:S01]  /*7f10*/  FMUL R7, R38.reuse, R7 ;  /* 0x0000000726077220 */ /* 0x040fe20000400000 */
[----:B------:R-:W-:Y:S01]  /*7f20*/  FFMA R0, R41, R40, R0 ;  /* 0x0000002829007223 */ /* 0x000fe20000000000 */
[----:B------:R-:W-:Y:S01]  /*7f30*/  SHF.L.U32 R40, R49, 0x10, RZ ;  /* 0x0000001031287819 */ /* 0x000fe200000006ff */
[----:B------:R-:W-:Y:S01]  /*7f40*/  FFMA R2, R41, R43, R2 ;  /* 0x0000002b29027223 */ /* 0x000fe20000000002 */
[----:B------:R-:W-:Y:S01]  /*7f50*/  SHF.L.U32 R43, R51, 0x10, RZ ;  /* 0x00000010332b7819 */ /* 0x000fe200000006ff */
[C---:B------:R-:W-:Y:S01]  /*7f60*/  FMUL R4, R38.reuse, R8 ;  /* 0x0000000826047220 */ /* 0x040fe20000400000 */
[----:B------:R-:W-:Y:S01]  /*7f70*/  FMUL R5, R38, R9 ;  /* 0x0000000926057220 */ /* 0x000fe20000400000 */
[C---:B------:R-:W-:Y:S01]  /*7f80*/  FFMA R3, R41.reuse, R40, R3 ;  /* 0x0000002829037223 */ /* 0x040fe20000000003 */
[----:B------:R-:W-:Y:S01]  /*7f90*/  SHF.L.U32 R40, R50, 0x10, RZ ;  /* 0x0000001032287819 */ /* 0x000fe200000006ff */
[----:B------:R-:W-:Y:S01]  /*7fa0*/  FFMA R7, R41, R42, R7 ;  /* 0x0000002a29077223 */ /* 0x000fe20000000007 */
[----:B------:R-:W-:Y:S01]  /*7fb0*/  LOP3.LUT R42, R51, 0xffff0000, RZ, 0xc0, !PT ;  /* 0xffff0000332a7812 */ /* 0x000fe200078ec0ff */
[----:B------:R-:W-:Y:S01]  /*7fc0*/  FMUL R6, R38, R10 ;  /* 0x0000000a26067220 */ /* 0x000fe20000400000 */
[----:B------:R-:W-:Y:S01]  /*7fd0*/  F2FP.BF16.F32.PACK_AB R52, R2, R0 ;  /* 0x000000000234723e */ /* 0x000fe200000010ff */
        /* <DEDUP_REMOVED lines=18> */
[C---:B------:R-:W-:Y:S01]  /*8100*/  LOP3.LUT R42, R58.reuse, 0xffff0000, RZ, 0xc0, !PT ;  /* 0xffff00003a2a7812 */ /* 0x040fe200078ec0ff */
[----:B------:R-:W-:Y:S01]  /*8110*/  FFMA R10, R41, R43, R10 ;  /* 0x0000002b290a7223 */ /* 0x000fe2000000000a */
[----:B------:R-:W-:Y:S01]  /*8120*/  SHF.L.U32 R43, R58, 0x10, RZ ;  /* 0x000000103a2b7819 */ /* 0x000fe200000006ff */
[C---:B------:R-:W-:Y:S01]  /*8130*/  FMUL R15, R38.reuse, R15 ;  /* 0x0000000f260f7220 */ /* 0x040fe20000400000 */
[----:B------:R-:W-:Y:S01]  /*8140*/  F2FP.BF16.F32.PACK_AB R68, R9, R8 ;  /* 0x000000080944723e */ /* 0x000fe200000010ff */
[C---:B------:R-:W-:Y:S01]  /*8150*/  FMUL R12, R38.reuse, R16 ;  /* 0x00000010260c7220 */ /* 0x040fe20000400000 */
[----:B------:R-:W-:Y:S01]  /*8160*/  FMUL R13, R38, R17 ;  /* 0x00000011260d7220 */ /* 0x000fe20000400000 */
[----:B------:R-:W-:Y:S01]  /*8170*/  FFMA R15, R41, R40, R15 ;  /* 0x00000028290f7223 */ /* 0x000fe2000000000f */
[----:B------:R-:W-:Y:S01]  /*8180*/  LOP3.LUT R40, R59, 0xffff0000, RZ, 0xc0, !PT ;  /* 0xffff00003b287812 */ /* 0x000fe200078ec0ff */
[----:B------:R-:W-:Y:S01]  /*8190*/  FFMA R12, R41, R43, R12 ;  /* 0x0000002b290c7223 */ /* 0x000fe2000000000c */
[----:B------:R-:W-:Y:S01]  /*81a0*/  SHF.L.U32 R43, R64, 0x10, RZ ;  /* 0x00000010402b7819 */ /* 0x000fe200000006ff */
[----:B------:R-:W-:Y:S01]  /*81b0*/  FMUL R14, R38, R18 ;  /* 0x00000012260e7220 */ /* 0x000fe20000400000 */
[----:B------:R-:W-:Y:S01]  /*81c0*/  F2FP.BF16.F32.PACK_AB R69, R15, R10 ;  /* 0x0000000a0f45723e */ /* 0x000fe200000010ff */
[----:B------:R1:W-:Y:S01]  /*81d0*/  STS.128 [R86+0x2000], R52 ;  /* 0x0020003456007388 */ /* 0x0003e20000000c00 */
[----:B------:R-:W-:Y:S01]  /*81e0*/  FFMA R13, R41, R42, R13 ;  /* 0x0000002a290d7223 */ /* 0x000fe2000000000d */
[----:B------:R-:W-:Y:S01]  /*81f0*/  LOP3.LUT R42, R64, 0xffff0000, RZ, 0xc0, !PT ;  /* 0xffff0000402a7812 */ /* 0x000fe200078ec0ff */
[C---:B------:R-:W-:Y:S01]  /*8200*/  FMUL R19, R38.reuse, R19 ;  /* 0x0000001326137220 */ /* 0x040fe20000400000 */
[C---:B------:R-:W-:Y:S01]  /*8210*/  FMUL R16, R38.reuse, R20 ;  /* 0x0000001426107220 */ /* 0x040fe20000400000 */
[C---:B------:R-:W-:Y:S01]  /*8220*/  FMUL R17, R38.reuse, R21 ;  /* 0x0000001526117220 */ /* 0x040fe20000400000 */
[----:B------:R-:W-:Y:S01]  /*8230*/  F2FP.BF16.F32.PACK_AB R70, R13, R12 ;  /* 0x0000000c0d46723e */ /* 0x000fe200000010ff */
[----:B------:R-:W-:Y:S01]  /*8240*/  FFMA R14, R41, R45, R14 ;  /* 0x0000002d290e7223 */ /* 0x000fe2000000000e */
[----:B------:R-:W-:Y:S01]  /*8250*/  SHF.L.U32 R45, R65, 0x10, RZ ;  /* 0x00000010412d7819 */ /* 0x000fe200000006ff */
[----:B------:R-:W-:Y:S01]  /*8260*/  FFMA R19, R41, R40, R19 ;  /* 0x0000002829137223 */ /* 0x000fe20000000013 */
[----:B------:R-:W-:Y:S01]  /*8270*/  LOP3.LUT R40, R65, 0xffff0000, RZ, 0xc0, !PT ;  /* 0xffff000041287812 */ /* 0x000fe200078ec0ff */
[----:B------:R-:W-:Y:S01]  /*8280*/  FFMA R16, R41, R43, R16 ;  /* 0x0000002b29107223 */ /* 0x000fe20000000010 */
[----:B------:R-:W-:Y:S01]  /*8290*/  SHF.L.U32 R43, R67, 0x10, RZ ;  /* 0x00000010432b7819 */ /* 0x000fe200000006ff */
[C---:B------:R-:W-:Y:S01]  /*82a0*/  FMUL R18, R38.reuse, R22 ;  /* 0x0000001626127220 */ /* 0x040fe20000400000 */
[----:B------:R-:W-:Y:S01]  /*82b0*/  F2FP.BF16.F32.PACK_AB R71, R19, R14 ;  /* 0x0000000e1347723e */ /* 0x000fe200000010ff */
[C---:B------:R-:W-:Y:S01]  /*82c0*/  FFMA R17, R41.reuse, R42, R17 ;  /* 0x0000002a29117223 */ /* 0x040fe20000000011 */
[----:B------:R-:W-:Y:S01]  /*82d0*/  FMUL R23, R38, R23 ;  /* 0x0000001726177220 */ /* 0x000fe20000400000 */
[----:B------:R-:W-:Y:S01]  /*82e0*/  SHF.L.U32 R42, R66, 0x10, RZ ;  /* 0x00000010422a7819 */ /* 0x000fe200000006ff */
[----:B------:R-:W-:Y:S01]  /*82f0*/  FMUL R20, R38, R24 ;  /* 0x0000001826147220 */ /* 0x000fe20000400000 */
[----:B------:R2:W-:Y:S01]  /*8300*/  STS.128 [R96+0x2010], R68 ;  /* 0x0020104460007388 */ /* 0x0005e20000000c00 */
[----:B------:R-:W-:Y:S01]  /*8310*/  FFMA R18, R41, R45, R18 ;  /* 0x0000002d29127223 */ /* 0x000fe20000000012 */
[----:B------:R-:W-:Y:S01]  /*8320*/  SHF.L.U32 R45, R75, 0x10, RZ ;  /* 0x000000104b2d7819 */ /* 0x000fe200000006ff */
[C---:B------:R-:W-:Y:S01]  /*8330*/  FFMA R23, R41.reuse, R40, R23 ;  /* 0x0000002829177223 */ /* 0x040fe20000000017 */
[----:B------:R-:W-:Y:S01]  /*8340*/  LOP3.LUT R40, R66, 0xffff0000, RZ, 0xc0, !PT ;  /* 0xffff000042287812 */ /* 0x000fe200078ec0ff */
[----:B------:R-:W-:Y:S01]  /*8350*/  FFMA R20, R41, R42, R20 ;  /* 0x0000002a29147223 */ /* 0x000fe20000000014 */
[----:B------:R-:W-:Y:S01]  /*8360*/  LOP3.LUT R42, R67, 0xffff0000, RZ, 0xc0, !PT ;  /* 0xffff0000432a7812 */ /* 0x000fe200078ec0ff */
[C---:B------:R-:W-:Y:S01]  /*8370*/  FMUL R21, R38.reuse, R25 ;  /* 0x0000001926157220 */ /* 0x040fe20000400000 */
[C---:B------:R-:W-:Y:S01]  /*8380*/  FMUL R22, R38.reuse, R26 ;  /* 0x0000001a26167220 */ /* 0x040fe20000400000 */
[C---:B------:R-:W-:Y:S01]  /*8390*/  FMUL R27, R38.reuse, R27 ;  /* 0x0000001b261b7220 */ /* 0x040fe20000400000 */
[----:B------:R-:W-:Y:S01]  /*83a0*/  FMUL R24, R38, R28 ;  /* 0x0000001c26187220 */ /* 0x000fe20000400000 */
[C---:B------:R-:W-:Y:S01]  /*83b0*/  FFMA R21, R41.reuse, R40, R21 ;  /* 0x0000002829157223 */ /* 0x040fe20000000015 */
[C---:B------:R-:W-:Y:S01]  /*83c0*/  FFMA R22, R41.reuse, R43, R22 ;  /* 0x0000002b29167223 */ /* 0x040fe20000000016 */
[----:B------:R-:W-:Y:S01]  /*83d0*/  FFMA R27, R41, R42, R27 ;  /* 0x0000002a291b7223 */ /* 0x000fe2000000001b */
[----:B------:R-:W-:Y:S01]  /*83e0*/  SHF.L.U32 R40, R72, 0x10, RZ ;  /* 0x0000001048287819 */ /* 0x000fe200000006ff */
[----:B------:R-:W-:Y:S01]  /*83f0*/  FMUL R25, R38, R29 ;  /* 0x0000001d26197220 */ /* 0x000fe20000400000 */
[----:B------:R-:W-:Y:S01]  /*8400*/  LOP3.LUT R42, R72, 0xffff0000, RZ, 0xc0, !PT ;  /* 0xffff0000482a7812 */ /* 0x000fe200078ec0ff */
[C---:B------:R-:W-:Y:S01]  /*8410*/  FMUL R26, R38.reuse, R30 ;  /* 0x0000001e261a7220 */ /* 0x040fe20000400000 */
[----:B------:R-:W-:Y:S01]  /*8420*/  SHF.L.U32 R43, R73, 0x10, RZ ;  /* 0x00000010492b7819 */ /* 0x000fe200000006ff */
[----:B------:R-:W-:Y:S01]  /*8430*/  FFMA R24, R41, R40, R24 ;  /* 0x0000002829187223 */ /* 0x000fe20000000018 */
[----:B------:R-:W-:Y:S01]  /*8440*/  LOP3.LUT R40, R73, 0xffff0000, RZ, 0xc0, !PT ;  /* 0xffff000049287812 */ /* 0x000fe200078ec0ff */
[C---:B------:R-:W-:Y:S01]  /*8450*/  FFMA R25, R41.reuse, R42, R25 ;  /* 0x0000002a29197223 */ /* 0x040fe20000000019 */
[----:B------:R-:W-:Y:S01]  /*8460*/  FMUL R31, R38, R31 ;  /* 0x0000001f261f7220 */ /* 0x000fe20000400000 */
[C---:B------:R-:W-:Y:S01]  /*8470*/  FFMA R26, R41.reuse, R43, R26 ;  /* 0x0000002b291a7223 */ /* 0x040fe2000000001a */
[----:B------:R-:W-:Y:S01]  /*8480*/  SHF.L.U32 R43, R74, 0x10, RZ ;  /* 0x000000104a2b7819 */ /* 0x000fe200000006ff */
[----:B------:R-:W-:Y:S01]  /*8490*/  FMUL R28, R38, R32 ;  /* 0x00000020261c7220 */ /* 0x000fe20000400000 */
[----:B------:R-:W-:Y:S01]  /*84a0*/  LOP3.LUT R42, R74, 0xffff0000, RZ, 0xc0, !PT ;  /* 0xffff00004a2a7812 */ /* 0x000fe200078ec0ff */
[C---:B------:R-:W-:Y:S01]  /*84b0*/  FMUL R29, R38.reuse, R33 ;  /* 0x00000021261d7220 */ /* 0x040fe20000400000 */
[C---:B------:R-:W-:Y:S01]  /*84c0*/  FMUL R30, R38.reuse, R34 ;  /* 0x00000022261e7220 */ /* 0x040fe20000400000 */
[----:B------:R-:W-:Y:S01]  /*84d0*/  FFMA R31, R41, R40, R31 ;  /* 0x00000028291f7223 */ /* 0x000fe2000000001f */
[----:B------:R-:W-:Y:S01]  /*84e0*/  FMUL R35, R38, R35 ;  /* 0x0000002326237220 */ /* 0x000fe20000400000 */
[----:B-1----:R-:W-:Y:S01]  /*84f0*/  F2FP.BF16.F32.PACK_AB R52, R17, R16 ;  /* 0x000000101134723e */ /* 0x002fe200000010ff */
[----:B------:R-:W-:Y:S01]  /*8500*/  FFMA R28, R41, R43, R28 ;  /* 0x0000002b291c7223 */ /* 0x000fe2000000001c */
[----:B------:R-:W-:Y:S01]  /*8510*/  F2FP.BF16.F32.PACK_AB R53, R23, R18 ;  /* 0x000000121735723e */ /* 0x000fe200000010ff */
[----:B------:R-:W-:Y:S01]  /*8520*/  FFMA R29, R41, R42, R29 ;  /* 0x0000002a291d7223 */ /* 0x000fe2000000001d */
[----:B------:R-:W-:Y:S01]  /*8530*/  F2FP.BF16.F32.PACK_AB R54, R21, R20 ;  /* 0x000000141536723e */ /* 0x000fe200000010ff */
[----:B------:R-:W-:Y:S01]  /*8540*/  FFMA R30, R41, R45, R30 ;  /* 0x0000002d291e7223 */ /* 0x000fe2000000001e */
[----:B------:R-:W-:Y:S01]  /*8550*/  F2FP.BF16.F32.PACK_AB R55, R27, R22 ;  /* 0x000000161b37723e */ /* 0x000fe200000010ff */
[----:B------:R-:W-:Y:S01]  /*8560*/  FFMA R35, R41, R44, R35 ;  /* 0x0000002c29237223 */ /* 0x000fe20000000023 */
[----:B------:R-:W-:Y:S02]  /*8570*/  F2FP.BF16.F32.PACK_AB R100, R25, R24 ;  /* 0x000000181964723e */ /* 0x000fe400000010ff */
[----:B------:R-:W-:Y:S01]  /*8580*/  F2FP.BF16.F32.PACK_AB R101, R31, R26 ;  /* 0x0000001a1f65723e */ /* 0x000fe200000010ff */
[----:B------:R2:W-:Y:S01]  /*8590*/  STS.128 [R94+0x2020], R52 ;  /* 0x002020345e007388 */ /* 0x0005e20000000c00 */
        /* <DEDUP_REMOVED lines=8> */
[----:B-1----:R-:W1:Y:S02]  /*8620*/  FENCE.VIEW.ASYNC.S ;  /* 0x00000000000073c6 */ /* 0x002e640000000000 */
[----:B-1----:R-:W-:Y:S06]  /*8630*/  BAR.SYNC.DEFER_BLOCKING 0x1, 0x80 ;  /* 0x0042000000007b1d */ /* 0x002fec0000010000 */
[----:B------:R-:W-:Y:S05]  /*8640*/  @P0 BRA `(.L_x_109) ;  /* 0x0000000000200947 */ /* 0x000fea0003800000 */
[----:B------:R-:W1:Y:S01]  /*8650*/  LDCU.64 UR6, c[0x0][0x348] ;  /* 0x00006900ff0677ac */ /* 0x000e620008000a00 */
[----:B------:R-:W-:Y:S02]  /*8660*/  UIADD3 UR40, UPT, UPT, UR48, 0x2200, URZ ;  /* 0x0000220030287890 */ /* 0x000fe4000fffe0ff */
[----:B------:R-:W-:Y:S02]  /*8670*/  UIADD3 UR41, UPT, UPT, UR51, 0x20, URZ ;  /* 0x0000002033297890 */ /* 0x000fe4000fffe0ff */
[----:B-1----:R-:W-:Y:S04]  /*8680*/  UIADD3 UR4, UP0, UPT, UR6, 0x680, URZ ;  /* 0x0000068006047890 */ /* 0x002fe8000ff1e0ff */
[----:B------:R-:W-:Y:S09]  /*8690*/  UIADD3.X UR5, UPT, UPT, URZ, UR7, URZ, UP0, !UPT ;  /* 0x00000007ff057290 */ /* 0x000ff200087fe4ff */
[----:B------:R1:W-:Y:S01]  /*86a0*/  UTMASTG.4D [UR40], [UR4] ;  /* 0x00000028040073b5 */ /* 0x0003e20008018000 */
[----:B------:R0:W-:Y:S01]  /*86b0*/  UTMACMDFLUSH ;  /* 0x00000000000079b7 */ /* 0x0001e20000000000 */
[----:B-1----:R-:W-:Y:S04]  /*86c0*/  DEPBAR.LE SB0, 0x1 ;  /* 0x000080400000791a */ /* 0x002fe80000000000 */
.L_x_109:
[----:B------:R-:W-:Y:S05]  /*86d0*/  BSYNC.RECONVERGENT B0 ;  /* 0x0000000000007941 */ /* 0x000fea0003800200 */
.L_x_108:
[----:B------:R-:W-:Y:S01]  /*86e0*/  BAR.SYNC.DEFER_BLOCKING 0x1, 0x80 ;  /* 0x0042000000007b1d */ /* 0x000fe20000010000 */
[----:B------:R-:W-:Y:S04]  /*86f0*/  UIADD3 UR4, UPT, UPT, UR50, 0x1, URZ ;  /* 0x0000000132047890 */ /* 0x000fe8000fffe0ff */
[----:B------:R-:W-:Y:S04]  /*8700*/  UISETP.NE.AND UP0, UPT, UR4, 0x4, UPT ;  /* 0x000000040400788c */ /* 0x000fe8000bf05270 */
[----:B------:R-:W-:Y:S01]  /*8710*/  USEL UR49, UR4, URZ, UP0 ;  /* 0x000000ff04317287 */ /* 0x000fe20008000000 */
[----:B------:R1:W-:Y:S01]  /*8720*/  @P6 SYNCS.ARRIVE.TRANS64.RED.A1T0 RZ, [R61+URZ], RZ ;  /* 0x000000ff3dff69a7 */ /* 0x0003e200081004ff */
[----:B------:R-:W-:Y:S01]  /*8730*/  BSSY B1, `(.L_x_110) ;  /* 0x0000017000017945 */ /* 0x000fe20003800000 */
[----:B------:R-:W4:Y:S02]  /*8740*/  @P6 SYNCS.PHASECHK.TRANS64.TRYWAIT P0, [R62+URZ+0xc0], R63 ;  /* 0x0000c03f3e0065a7 */ /* 0x000f2400080011ff */
[----:B----4-:R-:W-:Y:S01]  /*8750*/  @P6 SEL R46, RZ, 0x1, !P0 ;  /* 0x00000001ff2e6807 */ /* 0x010fe20004000000 */
[----:B-1----:R-:W-:Y:S06]  /*8760*/  @!P6 BRA `(.L_x_111) ;  /* 0x00000000004ce947 */ /* 0x002fec0003800000 */
        /* <DEDUP_REMOVED lines=9> */
[----:B------:R-:W-:Y:S04]  /*8800*/  SHF.L.U32 R5, R85, 0x1f, RZ ;  /* 0x0000001f55057819 */ /* 0x000fe800000006ff */
[----:B------:R-:W1:Y:S02]  /*8810*/  SYNCS.PHASECHK.TRANS64.TRYWAIT P0, [R62+URZ+0xc0], R5 ;  /* 0x0000c0053e0075a7 */ /* 0x000e6400080011ff */
[----:B-1----:R-:W-:Y:S05]  /*8820*/  @!P0 BRA `(.L_x_114) ;  /* 0x0000002400c08947 */ /* 0x002fea0003800000 */
.L_x_113:
[----:B------:R-:W-:Y:S05]  /*8830*/  BSYNC B0 ;  /* 0x0000000000007941 */ /* 0x000fea0003800000 */
.L_x_112:
[----:B------:R-:W-:Y:S02]  /*8840*/  ISETP.NE.AND P0, PT, R60, RZ, PT ;  /* 0x000000ff3c00720c */ /* 0x000fe40003f05270 */
[----:B------:R-:W-:Y:S11]  /*8850*/  IADD3 R47, PT, PT, R47, 0x1, RZ ;  /* 0x000000012f2f7810 */ /* 0x000ff60007ffe0ff */
[----:B------:R4:W1:Y:S04]  /*8860*/  @P0 LDS.128 R48, [R4] ;  /* 0x0000000004300984 */ /* 0x0008680000000c00 */
[----:B------:R4:W1:Y:S04]  /*8870*/  @P0 LDS.128 R56, [R3+0x10] ;  /* 0x0000100003380984 */ /* 0x0008680000000c00 */
[----:B------:R4:W1:Y:S04]  /*8880*/  @P0 LDS.128 R64, [R2+0x20] ;  /* 0x0000200002400984 */ /* 0x0008680000000c00 */
[----:B------:R4:W1:Y:S02]  /*8890*/  @P0 LDS.128 R72, [R0+0x30] ;  /* 0x0000300000480984 */ /* 0x0008640000000c00 */
.L_x_111:
[----:B------:R-:W-:Y:S05]  /*88a0*/  BSYNC B1 ;  /* 0x0000000000017941 */ /* 0x000fea0003800000 */
.L_x_110:
[----:B----4-:R-:W-:Y:S05]  /*88b0*/  VIADD R3, R39, 0x40 ;  /* 0x0000004027037836 */ /* 0x010fea0000000000 */
[----:B------:R-:W-:Y:S04]  /*88c0*/  SHF.R.U32.HI R3, RZ, 0x15, R3 ;  /* 0x00000015ff037819 */ /* 0x000fe80000011603 */
[----:B------:R-:W-:Y:S11]  /*88d0*/  LOP3.LUT P0, RZ, R3, 0x3, R90, 0x48, !PT ;  /* 0x0000000303ff7812 */ /* 0x000ff6000780485a */
[----:B------:R-:W-:Y:S02]  /*88e0*/  @!UPT UIADD3 URZ, UPT, UPT, URZ, URZ, URZ ;  /* 0x000000fffffff290 */ /* 0x000fe4000fffe0ff */
[----:B------:R-:W-:Y:S05]  /*88f0*/  @!P0 BRA `(.L_x_115) ;  /* 0x0000000000408947 */ /* 0x000fea0003800000 */
[----:B------:R-:W1:Y:S01]  /*8900*/  LDCU.64 UR8, c[0x4][0x70] ;  /* 0x01000e00ff0877ac */ /* 0x000e620008000a00 */
[----:B------:R-:W-:Y:S01]  /*8910*/  MOV R3, 0x0 ;  /* 0x0000000000037802 */ /* 0x000fe20000000f00 */
[----:B------:R-:W-:Y:S02]  /*8920*/  HFMA2 R12, -RZ, RZ, 0, 5.9604644775390625e-08 ;  /* 0x00000001ff0c7431 */ /* 0x000fe400000001ff */
[----:B------:R-:W-:Y:S02]  /*8930*/  IMAD.MOV.U32 R8, RZ, RZ, 0x192 ;  /* 0x00000192ff087424 */ /* 0x000fe400078e00ff */
[----:B------:R-:W-:Y:S01]  /*8940*/  IMAD.MOV.U32 R13, RZ, RZ, RZ ;  /* 0x000000ffff0d7224 */ /* 0x000fe200078e00ff */
[----:B------:R-:W4:Y:S01]  /*8950*/  LDCU.64 UR6, c[0x4][0x78] ;  /* 0x01000f00ff0677ac */ /* 0x000f220008000a00 */
[----:B------:R-:W2:Y:S01]  /*8960*/  LDC.64 R2, c[0x4][R3] ;  /* 0x0100000003027b82 */ /* 0x000ea20000000a00 */
[----:B------:R-:W5:Y:S01]  /*8970*/  LDCU.64 UR4, c[0x4][0x10] ;  /* 0x01000200ff0477ac */ /* 0x000f620008000a00 */
[----:B-1----:R-:W-:Y:S01]  /*8980*/  MOV R5, UR9 ;  /* 0x0000000900057c02 */ /* 0x002fe20008000f00 */
[----:B------:R-:W-:Y:S01]  /*8990*/  IMAD.U32 R4, RZ, RZ, UR8 ;  /* 0x00000008ff047e24 */ /* 0x000fe2000f8e00ff */
[----:B----4-:R-:W-:Y:S01]  /*89a0*/  MOV R7, UR7 ;  /* 0x0000000700077c02 */ /* 0x010fe20008000f00 */
[----:B------:R-:W-:Y:S01]  /*89b0*/  IMAD.U32 R6, RZ, RZ, UR6 ;  /* 0x00000006ff067e24 */ /* 0x000fe2000f8e00ff */
[----:B-----5:R-:W-:Y:S01]  /*89c0*/  MOV R11, UR5 ;  /* 0x00000005000b7c02 */ /* 0x020fe20008000f00 */
[----:B------:R-:W-:Y:S02]  /*89d0*/  IMAD.U32 R10, RZ, RZ, UR4 ;  /* 0x00000004ff0a7e24 */ /* 0x000fe4000f8e00ff */
[----:B------:R-:W-:Y:S07]  /*89e0*/  LEPC R20, `(.L_x_115) ;  /* 0x000000001014794e */ /* 0x000fee0000000000 */
[----:B--23--:R-:W-:Y:S05]  /*89f0*/  CALL.ABS.NOINC R2 ;  /* 0x0000000002007343 */ /* 0x00cfea0003c00000 */
.L_x_115:
[C---:B-1----:R-:W-:Y:S01]  /*8a00*/  SHF.L.U32 R40, R48.reuse, 0x10, RZ ;  /* 0x0000001030287819 */ /* 0x042fe200000006ff */
[----:B------:R-:W-:Y:S05]  /*8a10*/  WARPSYNC.ALL ;  /* 0x0000000000007948 */ /* 0x000fea0003800000 */
[----:B------:R-:W-:Y:S01]  /*8a20*/  R2UR UR4, R39 ;  /* 0x00000000270472ca */ /* 0x000fe200000e0000 */
[----:B------:R-:W-:Y:S01]  /*8a30*/  BSSY.RECONVERGENT B0, `(.L_x_116) ;  /* 0x000008d000007945 */ /* 0x000fe20003800200 */
[----:B------:R-:W-:Y:S02]  /*8a40*/  LOP3.LUT R43, R48, 0xffff0000, RZ, 0xc0, !PT ;  /* 0xffff0000302b7812 */ /* 0x000fe400078ec0ff */
[----:B------:R-:W-:Y:S02]  /*8a50*/  SHF.L.U32 R42, R49, 0x10, RZ ;  /* 0x00000010312a7819 */ /* 0x000fe400000006ff */
[C---:B------:R-:W-:Y:S02]  /*8a60*/  SHF.L.U32 R45, R51.reuse, 0x10, RZ ;  /* 0x00000010332d7819 */ /* 0x040fe400000006ff */
[----:B------:R-:W-:Y:S02]  /*8a70*/  LOP3.LUT R44, R51, 0xffff0000, RZ, 0xc0, !PT ;  /* 0xffff0000332c7812 */ /* 0x000fe400078ec0ff */
[----:B------:R-:W-:Y:S02]  /*8a80*/  ISETP.NE.AND P6, PT, R97, RZ, PT ;  /* 0x000000ff6100720c */ /* 0x000fe40003fc5270 */
[----:B------:R-:W-:Y:S01]  /*8a90*/  ISETP.NE.AND P0, PT, R88, RZ, PT ;  /* 0x000000ff5800720c */ /* 0x000fe20003f05270 */
[----:B------:R-:W1:Y:S01]  /*8aa0*/  LDTM.x32 R4, tmem[UR4+0x40] ;  /* 0x00004004000479ee */ /* 0x000e6200082c0000 */
[----:B------:R-:W-:Y:S02]  /*8ab0*/  MOV R61, UR49 ;  /* 0x00000031003d7c02 */ /* 0x000fe40008000f00 */
[----:B------:R-:W-:Y:S07]  /*8ac0*/  LEA R62, R47, UR48, 0x3 ;  /* 0x000000302f3e7c11 */ /* 0x000fee000f8e18ff */
[----:B------:R-:W-:Y:S02]  /*8ad0*/  @P6 LEA R61, R61, UR48, 0x3 ;  /* 0x000000303d3d6c11 */ /* 0x000fe4000f8e18ff */
[----:B------:R-:W-:Y:S02]  /*8ae0*/  @P6 SHF.L.U32 R63, R85, 0x1f, RZ ;  /* 0x0000001f553f6819 */ /* 0x000fe400000006ff */
[----:B------:R-:W-:Y:S04]  /*8af0*/  @P6 IADD3 R61, PT, PT, R61, 0xe0, RZ ;  /* 0x000000e03d3d6810 */ /* 0x000fe80007ffe0ff */
[----:B------:R-:W-:Y:S01]  /*8b00*/  @P6 PRMT R61, R104, 0x654, R61 ;  /* 0x00000654683d6816 */ /* 0x000fe2000000003d */
[C---:B-1----:R-:W-:Y:S01]  /*8b10*/  FMUL R0, R38.reuse, R4 ;  /* 0x0000000426007220 */ /* 0x042fe20000400000 */
[C---:B------:R-:W-:Y:S01]  /*8b20*/  FMUL R2, R38.reuse, R5 ;  /* 0x0000000526027220 */ /* 0x040fe20000400000 */
[C---:B------:R-:W-:Y:S01]  /*8b30*/  FMUL R3, R38.reuse, R6 ;  /* 0x0000000626037220 */ /* 0x040fe20000400000 */
[----:B------:R-:W-:Y:S01]  /*8b40*/  FMUL R7, R38, R7 ;  /* 0x0000000726077220 */ /* 0x000fe20000400000 */
[----:B------:R-:W-:Y:S01]  /*8b50*/  FFMA R0, R41, R40, R0 ;  /* 0x0000002829007223 */ /* 0x000fe20000000000 */
[----:B------:R-:W-:Y:S01]  /*8b60*/  LOP3.LUT R40, R49, 0xffff0000, RZ, 0xc0, !PT ;  /* 0xffff000031287812 */ /* 0x000fe200078ec0ff */
[C---:B------:R-:W-:Y:S01]  /*8b70*/  FFMA R2, R41.reuse, R43, R2 ;  /* 0x0000002b29027223 */ /* 0x040fe20000000002 */
[C---:B------:R-:W-:Y:S01]  /*8b80*/  SHF.L.U32 R43, R50.reuse, 0x10, RZ ;  /* 0x00000010322b7819 */ /* 0x040fe200000006ff */
[C---:B------:R-:W-:Y:S01]  /*8b90*/  FFMA R3, R41.reuse, R42, R3 ;  /* 0x0000002a29037223 */ /* 0x040fe20000000003 */
[----:B------:R-:W-:Y:S01]  /*8ba0*/  LOP3.LUT R42, R50, 0xffff0000, RZ, 0xc0, !PT ;  /* 0xffff0000322a7812 */ /* 0x000fe200078ec0ff */
[----:B------:R-:W-:Y:S01]  /*8bb0*/  FMUL R4, R38, R8 ;  /* 0x0000000826047220 */ /* 0x000fe20000400000 */
[----:B--2---:R-:W-:Y:S01]  /*8bc0*/  F2FP.BF16.F32.PACK_AB R68, R2, R0 ;  /* 0x000000000244723e */ /* 0x004fe200000010ff */
[----:B------:R-:W-:Y:S01]  /*8bd0*/  FMUL R5, R38, R9 ;  /* 0x0000000926057220 */ /* 0x000fe20000400000 */
[C---:B------:R-:W-:Y:S01]  /*8be0*/  FFMA R7, R41.reuse, R40, R7 ;  /* 0x0000002829077223 */ /* 0x040fe20000000007 */
[----:B------:R-:W-:Y:S01]  /*8bf0*/  SHF.L.U32 R40, R56, 0x10, RZ ;  /* 0x0000001038287819 */ /* 0x000fe200000006ff */
[C---:B------:R-:W-:Y:S01]  /*8c00*/  FMUL R6, R38.reuse, R10 ;  /* 0x0000000a26067220 */ /* 0x040fe20000400000 */
[C---:B------:R-:W-:Y:S01]  /*8c10*/  FMUL R11, R38.reuse, R11 ;  /* 0x0000000b260b7220 */ /* 0x040fe20000400000 */
[----:B------:R-:W-:Y:S01]  /*8c20*/  FFMA R4, R41, R43, R4 ;  /* 0x0000002b29047223 */ /* 0x000fe20000000004 */
[----:B------:R-:W-:Y:S01]  /*8c30*/  SHF.L.U32 R43, R57, 0x10, RZ ;  /* 0x00000010392b7819 */ /* 0x000fe200000006ff */
[----:B------:R-:W-:Y:S01]  /*8c40*/  FMUL R8, R38, R12 ;  /* 0x0000000c26087220 */ /* 0x000fe20000400000 */
[----:B------:R-:W-:Y:S01]  /*8c50*/  F2FP.BF16.F32.PACK_AB R69, R7, R3 ;  /* 0x000000030745723e */ /* 0x000fe200000010ff */
[C---:B------:R-:W-:Y:S01]  /*8c60*/  FFMA R5, R41.reuse, R42, R5 ;  /* 0x0000002a29057223 */ /* 0x040fe20000000005 */
[----:B------:R-:W-:Y:S01]  /*8c70*/  LOP3.LUT R42, R56, 0xffff0000, RZ, 0xc0, !PT ;  /* 0xffff0000382a7812 */ /* 0x000fe200078ec0ff */
[----:B------:R-:W-:Y:S01]  /*8c80*/  FFMA R6, R41, R45, R6 ;  /* 0x0000002d29067223 */ /* 0x000fe20000000006 */
[----:B------:R-:W-:Y:S01]  /*8c90*/  SHF.L.U32 R45, R65, 0x10, RZ ;  /* 0x00000010412d7819 */ /* 0x000fe200000006ff */
[----:B------:R-:W-:Y:S01]  /*8ca0*/  FFMA R11, R41, R44, R11 ;  /* 0x0000002c290b7223 */ /* 0x000fe2000000000b */
[----:B------:R-:W-:Y:S01]  /*8cb0*/  F2FP.BF16.F32.PACK_AB R70, R5, R4 ;  /* 0x000000040546723e */ /* 0x000fe200000010ff */
[----:B------:R-:W-:Y:S01]  /*8cc0*/  FFMA R8, R41, R40, R8 ;  /* 0x0000002829087223 */ /* 0x000fe20000000008 */
[----:B------:R-:W-:Y:S01]  /*8cd0*/  LOP3.LUT R40, R57, 0xffff0000, RZ, 0xc0, !PT ;  /* 0xffff000039287812 */ /* 0x000fe200078ec0ff */
[C---:B------:R-:W-:Y:S01]  /*8ce0*/  FMUL R9, R38.reuse, R13 ;  /* 0x0000000d26097220 */ /* 0x040fe20000400000 */
[----:B------:R-:W-:Y:S01]  /*8cf0*/  F2FP.BF16.F32.PACK_AB R71, R11, R6 ;  /* 0x000000060b47723e */ /* 0x000fe200000010ff */
[C---:B------:R-:W-:Y:S01]  /*8d00*/  FMUL R10, R38.reuse, R14 ;  /* 0x0000000e260a7220 */ /* 0x040fe20000400000 */
[----:B------:R-:W-:Y:S01]  /*8d10*/  LOP3.LUT R44, R75, 0xffff0000, RZ, 0xc0, !PT ;  /* 0xffff00004b2c7812 */ /* 0x000fe200078ec0ff */
[----:B------:R-:W-:Y:S01]  /*8d20*/  FMUL R15, R38, R15 ;  /* 0x0000000f260f7220 */ /* 0x000fe20000400000 */
        /* <DEDUP_REMOVED lines=8> */
[----:B------:R-:W-:Y:S01]  /*8db0*/  FMUL R13, R38, R17 ;  /* 0x00000011260d7220 */ /* 0x000fe20000400000 */
[----:B------:R-:W-:Y:S01]  /*8dc0*/  F2FP.BF16.F32.PACK_AB R53, R15, R10 ;  /* 0x0000000a0f35723e */ /* 0x000fe200000010ff */
[C---:B------:R-:W-:Y:S01]  /*8dd0*/  FFMA R12, R41.reuse, R42, R12 ;  /* 0x0000002a290c7223 */ /* 0x040fe2000000000c */
[----:B------:R-:W-:Y:S01]  /*8de0*/  LOP3.LUT R42, R64, 0xffff0000, RZ, 0xc0, !PT ;  /* 0xffff0000402a7812 */ /* 0x000fe200078ec0ff */
[C---:B------:R-:W-:Y:S01]  /*8df0*/  FMUL R14, R38.reuse, R18 ;  /* 0x00000012260e7220 */ /* 0x040fe20000400000 */
[----:B------:R-:W-:Y:S01]  /*8e00*/  FFMA R13, R41, R40, R13 ;  /* 0x00000028290d7223 */ /* 0x000fe2000000000d */
[----:B------:R-:W-:Y:S01]  /*8e10*/  LOP3.LUT R40, R59, 0xffff0000, RZ, 0xc0, !PT ;  /* 0xffff00003b287812 */ /* 0x000fe200078ec0ff */
[----:B------:R1:W-:Y:S01]  /*8e20*/  STS.128 [R86+0x4000], R68 ;  /* 0x0040004456007388 */ /* 0x0003e20000000c00 */
        /* <DEDUP_REMOVED lines=13> */
[C---:B------:R-:W-:Y:S01]  /*8f00*/  FFMA R17, R41.reuse, R42, R17 ;  /* 0x0000002a29117223 */ /* 0x040fe20000000011 */
[----:B------:R-:W-:Y:S01]  /*8f10*/  FFMA R18, R41, R45, R18 ;  /* 0x0000002d29127223 */ /* 0x000fe20000000012 */
[----:B------:R2:W-:Y:S01]  /*8f20*/  STS.128 [R96+0x4010], R52 ;  /* 0x0040103460007388 */ /* 0x0005e20000000c00 */
[----:B------:R-:W-:Y:S01]  /*8f30*/  SHF.L.U32 R45, R67, 0x10, RZ ;  /* 0x00000010432d7819 */ /* 0x000fe200000006ff */
[----:B------:R-:W-:Y:S01]  /*8f40*/  FFMA R23, R41, R40, R23 ;  /* 0x0000002829177223 */ /* 0x000fe20000000017 */
[----:B------:R-:W-:Y:S01]  /*8f50*/  LOP3.LUT R40, R66, 0xffff0000, RZ, 0xc0, !PT ;  /* 0xffff000042287812 */ /* 0x000fe200078ec0ff */
[C---:B------:R-:W-:Y:S01]  /*8f60*/  FMUL R20, R38.reuse, R24 ;  /* 0x0000001826147220 */ /* 0x040fe20000400000 */
[----:B------:R-:W-:Y:S01]  /*8f70*/  LOP3.LUT R42, R67, 0xffff0000, RZ, 0xc0, !PT ;  /* 0xffff0000432a7812 */ /* 0x000fe200078ec0ff */
[C---:B------:R-:W-:Y:S01]  /*8f80*/  FMUL R21, R38.reuse, R25 ;  /* 0x0000001926157220 */ /* 0x040fe20000400000 */
[C---:B------:R-:W-:Y:S01]  /*8f90*/  FMUL R22, R38.reuse, R26 ;  /* 0x0000001a26167220 */ /* 0x040fe20000400000 */
[----:B------:R-:W-:Y:S01]  /*8fa0*/  FMUL R27, R38, R27 ;  /* 0x0000001b261b7220 */ /* 0x000fe20000400000 */
[----:B------:R-:W-:Y:S01]  /*8fb0*/  FFMA R20, R41, R43, R20 ;  /* 0x0000002b29147223 */ /* 0x000fe20000000014 */
[----:B------:R-:W-:Y:S01]  /*8fc0*/  SHF.L.U32 R43, R73, 0x10, RZ ;  /* 0x00000010492b7819 */ /* 0x000fe200000006ff */
[C---:B------:R-:W-:Y:S01]  /*8fd0*/  FFMA R21, R41.reuse, R40, R21 ;  /* 0x0000002829157223 */ /* 0x040fe20000000015 */
[C---:B------:R-:W-:Y:S01]  /*8fe0*/  FFMA R22, R41.reuse, R45, R22 ;  /* 0x0000002d29167223 */ /* 0x040fe20000000016 */
[C---:B------:R-:W-:Y:S01]  /*8ff0*/  FFMA R27, R41.reuse, R42, R27 ;  /* 0x0000002a291b7223 */ /* 0x040fe2000000001b */
[----:B------:R-:W-:Y:S01]  /*9000*/  SHF.L.U32 R40, R72, 0x10, RZ ;  /* 0x0000001048287819 */ /* 0x000fe200000006ff */
[----:B------:R-:W-:Y:S01]  /*9010*/  FMUL R24, R38, R28 ;  /* 0x0000001c26187220 */ /* 0x000fe20000400000 */
[----:B------:R-:W-:Y:S01]  /*9020*/  LOP3.LUT R42, R72, 0xffff0000, RZ, 0xc0, !PT ;  /* 0xffff0000482a7812 */ /* 0x000fe200078ec0ff */
[C---:B------:R-:W-:Y:S01]  /*9030*/  FMUL R25, R38.reuse, R29 ;  /* 0x0000001d26197220 */ /* 0x040fe20000400000 */
[C---:B------:R-:W-:Y:S01]  /*9040*/  FMUL R26, R38.reuse, R30 ;  /* 0x0000001e261a7220 */ /* 0x040fe20000400000 */
[----:B------:R-:W-:Y:S01]  /*9050*/  FFMA R24, R41, R40, R24 ;  /* 0x0000002829187223 */ /* 0x000fe20000000018 */
[----:B------:R-:W-:Y:S01]  /*9060*/  LOP3.LUT R40, R73, 0xffff0000, RZ, 0xc0, !PT ;  /* 0xffff000049287812 */ /* 0x000fe200078ec0ff */
[C---:B------:R-:W-:Y:S01]  /*9070*/  FFMA R25, R41.reuse, R42, R25 ;  /* 0x0000002a29197223 */ /* 0x040fe20000000019 */
[----:B------:R-:W-:Y:S01]  /*9080*/  FFMA R26, R41, R43, R26 ;  /* 0x0000002b291a7223 */ /* 0x000fe2000000001a */
[----:B------:R-:W-:Y:S01]  /*9090*/  FMUL R31, R38, R31 ;  /* 0x0000001f261f7220 */ /* 0x000fe20000400000 */
[----:B------:R-:W-:Y:S01]  /*90a0*/  SHF.L.U32 R43, R74, 0x10, RZ ;  /* 0x000000104a2b7819 */ /* 0x000fe200000006ff */
[----:B------:R-:W-:Y:S01]  /*90b0*/  FMUL R28, R38, R32 ;  /* 0x00000020261c7220 */ /* 0x000fe20000400000 */
[----:B------:R-:W-:Y:S01]  /*90c0*/  LOP3.LUT R42, R74, 0xffff0000, RZ, 0xc0, !PT ;  /* 0xffff00004a2a7812 */ /* 0x000fe200078ec0ff */
[C---:B------:R-:W-:Y:S01]  /*90d0*/  FMUL R29, R38.reuse, R33 ;  /* 0x00000021261d7220 */ /* 0x040fe20000400000 */
[----:B------:R-:W-:Y:S01]  /*90e0*/  SHF.L.U32 R45, R75, 0x10, RZ ;  /* 0x000000104b2d7819 */ /* 0x000fe200000006ff */
        /* <DEDUP_REMOVED lines=33> */
.L_x_117:
[----:B------:R-:W-:Y:S05]  /*9300*/  BSYNC.RECONVERGENT B0 ;  /* 0x0000000000007941 */ /* 0x000fea0003800200 */
.L_x_116:
        /* <DEDUP_REMOVED lines=21> */
.L_x_121:
[----:B------:R-:W-:Y:S05]  /*9460*/  BSYNC B0 ;  /* 0x0000000000007941 */ /* 0x000fea0003800000 */
.L_x_120:
[----:B------:R-:W-:Y:S11]  /*9470*/  ISETP.NE.AND P0, PT, R60, RZ, PT ;  /* 0x000000ff3c00720c */ /* 0x000ff60003f05270 */
[----:B------:R-:W-:Y:S02]  /*9480*/  @!UPT UIADD3 URZ, UPT, UPT, URZ, URZ, URZ ;  /* 0x000000fffffff290 */ /* 0x000fe4000fffe0ff */
[----:B------:R4:W1:Y:S04]  /*9490*/  @P0 LDS.128 R48, [R3] ;  /* 0x0000000003300984 */ /* 0x0008680000000c00 */
[----:B------:R4:W1:Y:S04]  /*94a0*/  @P0 LDS.128 R56, [R2+0x10] ;  /* 0x0000100002380984 */ /* 0x0008680000000c00 */
[----:B------:R4:W1:Y:S04]  /*94b0*/  @P0 LDS.128 R64, [R0+0x20] ;  /* 0x0000200000400984 */ /* 0x0008680000000c00 */
[----:B------:R4:W1:Y:S02]  /*94c0*/  @P0 LDS.128 R72, [R47+0x30] ;  /* 0x000030002f480984 */ /* 0x0008640000000c00 */
.L_x_119:
[----:B------:R-:W-:Y:S05]  /*94d0*/  BSYNC B1 ;  /* 0x0000000000017941 */ /* 0x000fea0003800000 */
.L_x_118:
        /* <DEDUP_REMOVED lines=21> */
.L_x_123:
[----:B------:R-:W-:Y:S01]  /*9630*/  ISETP.NE.AND P0, PT, R88, RZ, PT ;  /* 0x000000ff5800720c */ /* 0x000fe20003f05270 */
[----:B------:R-:W-:Y:S05]  /*9640*/  WARPSYNC.ALL ;  /* 0x0000000000007948 */ /* 0x000fea0003800000 */
[----:B------:R-:W-:Y:S01]  /*9650*/  R2UR UR4, R39 ;  /* 0x00000000270472ca */ /* 0x000fe200000e0000 */
[----:B------:R-:W4:Y:S01]  /*9660*/  S2UR UR6, SR_CgaCtaId ;  /* 0x00000000000679c3 */ /* 0x000f220000008800 */
[----:B------:R-:W-:Y:S01]  /*9670*/  R2UR UR5, R99 ;  /* 0x00000000630572ca */ /* 0x000fe200000e0000 */
[----:B------:R-:W-:Y:S01]  /*9680*/  BSSY.RECONVERGENT B0, `(.L_x_124) ;  /* 0x000008a000007945 */ /* 0x000fe20003800200 */
[C---:B-1----:R-:W-:Y:S02]  /*9690*/  SHF.L.U32 R40, R48.reuse, 0x10, RZ ;  /* 0x0000001030287819 */ /* 0x042fe400000006ff */
[----:B------:R-:W-:Y:S02]  /*96a0*/  LOP3.LUT R42, R48, 0xffff0000, RZ, 0xc0, !PT ;  /* 0xffff0000302a7812 */ /* 0x000fe400078ec0ff */
[C---:B------:R-:W-:Y:S02]  /*96b0*/  SHF.L.U32 R43, R49.reuse, 0x10, RZ ;  /* 0x00000010312b7819 */ /* 0x040fe400000006ff */
[----:B------:R-:W-:Y:S02]  /*96c0*/  LOP3.LUT R44, R49, 0xffff0000, RZ, 0xc0, !PT ;  /* 0xffff0000312c7812 */ /* 0x000fe400078ec0ff */
[C---:B------:R-:W-:Y:S01]  /*96d0*/  SHF.L.U32 R45, R50.reuse, 0x10, RZ ;  /* 0x00000010322d7819 */ /* 0x040fe200000006ff */
[----:B------:R-:W1:Y:S01]  /*96e0*/  LDTM.x32 R4, tmem[UR4+0x60] ;  /* 0x00006004000479ee */ /* 0x000e6200082c0000 */
[----:B------:R-:W-:Y:S01]  /*96f0*/  LOP3.LUT R46, R50, 0xffff0000, RZ, 0xc0, !PT ;  /* 0xffff0000322e7812 */ /* 0x000fe200078ec0ff */
[----:B------:R-:W-:Y:S01]  /*9700*/  NOP ;  /* 0x0000000000007918 */ /* 0x000fe20000000000 */
[C---:B------:R-:W-:Y:S01]  /*9710*/  SHF.L.U32 R47, R51.reuse, 0x10, RZ ;  /* 0x00000010332f7819 */ /* 0x040fe200000006ff */
[----:B------:R-:W-:Y:S01]  /*9720*/  UIADD3 UR4, UPT, UPT, UR5, 0x130, URZ ;  /* 0x0000013005047890 */ /* 0x000fe2000fffe0ff */
[----:B------:R-:W-:Y:S02]  /*9730*/  LOP3.LUT R49, R51, 0xffff0000, RZ, 0xc0, !PT ;  /* 0xffff000033317812 */ /* 0x000fe400078ec0ff */
[C---:B------:R-:W-:Y:S02]  /*9740*/  SHF.L.U32 R48, R56.reuse, 0x10, RZ ;  /* 0x0000001038307819 */ /* 0x040fe400000006ff */
[----:B------:R-:W-:Y:S02]  /*9750*/  LOP3.LUT R51, R56, 0xffff0000, RZ, 0xc0, !PT ;  /* 0xffff000038337812 */ /* 0x000fe400078ec0ff */
[C---:B------:R-:W-:Y:S02]  /*9760*/  SHF.L.U32 R50, R57.reuse, 0x10, RZ ;  /* 0x0000001039327819 */ /* 0x040fe400000006ff */
[----:B--2---:R-:W-:Y:S02]  /*9770*/  LOP3.LUT R52, R57, 0xffff0000, RZ, 0xc0, !PT ;  /* 0xffff000039347812 */ /* 0x004fe400078ec0ff */
[C---:B------:R-:W-:Y:S02]  /*9780*/  SHF.L.U32 R53, R58.reuse, 0x10, RZ ;  /* 0x000000103a357819 */ /* 0x040fe400000006ff */
[----:B------:R-:W-:Y:S02]  /*9790*/  LOP3.LUT R54, R58, 0xffff0000, RZ, 0xc0, !PT ;  /* 0xffff00003a367812 */ /* 0x000fe400078ec0ff */
[C---:B------:R-:W-:Y:S02]  /*97a0*/  SHF.L.U32 R55, R59.reuse, 0x10, RZ ;  /* 0x000000103b377819 */ /* 0x040fe400000006ff */
[----:B------:R-:W-:Y:S02]  /*97b0*/  LOP3.LUT R56, R59, 0xffff0000, RZ, 0xc0, !PT ;  /* 0xffff00003b387812 */ /* 0x000fe400078ec0ff */
[----:B------:R-:W-:Y:S01]  /*97c0*/  SHF.L.U32 R57, R64, 0x10, RZ ;  /* 0x0000001040397819 */ /* 0x000fe200000006ff */
[----:B----4-:R-:W-:Y:S01]  /*97d0*/  UPRMT UR4, UR6, 0x654, UR4 ;  /* 0x0000065406047896 */ /* 0x010fe20008000004 */
[C---:B-1----:R-:W-:Y:S01]  /*97e0*/  FMUL R4, R38.reuse, R4 ;  /* 0x0000000426047220 */ /* 0x042fe20000400000 */
[C---:B------:R-:W-:Y:S01]  /*97f0*/  FMUL R5, R38.reuse, R5 ;  /* 0x0000000526057220 */ /* 0x040fe20000400000 */
[----:B------:R-:W-:Y:S01]  /*9800*/  FMUL R6, R38, R6 ;  /* 0x0000000626067220 */ /* 0x000fe20000400000 */
[----:B------:R-:W-:Y:S01]  /*9810*/  LOP3.LUT R58, R64, 0xffff0000, RZ, 0xc0, !PT ;  /* 0xffff0000403a7812 */ /* 0x000fe200078ec0ff */
[C---:B------:R-:W-:Y:S01]  /*9820*/  FFMA R4, R41.reuse, R40, R4 ;  /* 0x0000002829047223 */ /* 0x040fe20000000004 */
[----:B------:R-:W-:Y:S01]  /*9830*/  FFMA R5, R41, R42, R5 ;  /* 0x0000002a29057223 */ /* 0x000fe20000000005 */
[----:B------:R-:W-:Y:S01]  /*9840*/  SHF.L.U32 R59, R65, 0x10, RZ ;  /* 0x00000010413b7819 */ /* 0x000fe200000006ff */
[----:B------:R-:W-:Y:S01]  /*9850*/  FFMA R6, R41, R43, R6 ;  /* 0x0000002b29067223 */ /* 0x000fe20000000006 */
[----:B------:R-:W-:Y:S01]  /*9860*/  SYNCS.ARRIVE.TRANS64.RED.A1T0 RZ, [UR4], RZ ;  /* 0x000000ffffff79a7 */ /* 0x000fe20008100404 */
[C---:B------:R-:W-:Y:S01]  /*9870*/  FMUL R7, R38.reuse, R7 ;  /* 0x0000000726077220 */ /* 0x040fe20000400000 */
[----:B------:R-:W-:Y:S01]  /*9880*/  F2FP.BF16.F32.PACK_AB R100, R5, R4 ;  /* 0x000000040564723e */ /* 0x000fe200000010ff */
[C---:B------:R-:W-:Y:S01]  /*9890*/  FMUL R8, R38.reuse, R8 ;  /* 0x0000000826087220 */ /* 0x040fe20000400000 */
[----:B------:R-:W-:Y:S01]  /*98a0*/  FMUL R9, R38, R9 ;  /* 0x0000000926097220 */ /* 0x000fe20000400000 */
[----:B------:R-:W-:Y:S01]  /*98b0*/  LOP3.LUT R60, R65, 0xffff0000, RZ, 0xc0, !PT ;  /* 0xffff0000413c7812 */ /* 0x000fe200078ec0ff */
[C---:B------:R-:W-:Y:S01]  /*98c0*/  FFMA R7, R41.reuse, R44, R7 ;  /* 0x0000002c29077223 */ /* 0x040fe20000000007 */
[C---:B------:R-:W-:Y:S01]  /*98d0*/  FFMA R8, R41.reuse, R45, R8 ;  /* 0x0000002d29087223 */ /* 0x040fe20000000008 */
[----:B------:R-:W-:Y:S01]  /*98e0*/  SHF.L.U32 R61, R66, 0x10, RZ ;  /* 0x00000010423d7819 */ /* 0x000fe200000006ff */
[----:B------:R-:W-:Y:S01]  /*98f0*/  FFMA R9, R41, R46, R9 ;  /* 0x0000002e29097223 */ /* 0x000fe20000000009 */
[C---:B------:R-:W-:Y:S01]  /*9900*/  FMUL R0, R38.reuse, R10 ;  /* 0x0000000a26007220 */ /* 0x040fe20000400000 */
[----:B------:R-:W-:Y:S01]  /*9910*/  F2FP.BF16.F32.PACK_AB R101, R7, R6 ;  /* 0x000000060765723e */ /* 0x000fe200000010ff */
[C---:B------:R-:W-:Y:S01]  /*9920*/  FMUL R2, R38.reuse, R11 ;  /* 0x0000000b26027220 */ /* 0x040fe20000400000 */
[----:B------:R-:W-:Y:S01]  /*9930*/  FMUL R3, R38, R12 ;  /* 0x0000000c26037220 */ /* 0x000fe20000400000 */
[----:B------:R-:W-:Y:S01]  /*9940*/  F2FP.BF16.F32.PACK_AB R102, R9, R8 ;  /* 0x000000080966723e */ /* 0x000fe200000010ff */
[C---:B------:R-:W-:Y:S01]  /*9950*/  FFMA R0, R41.reuse, R47, R0 ;  /* 0x0000002f29007223 */ /* 0x040fe20000000000 */
[C---:B------:R-:W-:Y:S01]  /*9960*/  FFMA R2, R41.reuse, R49, R2 ;  /* 0x0000003129027223 */ /* 0x040fe20000000002 */
[----:B------:R-:W-:Y:S01]  /*9970*/  LOP3.LUT R62, R66, 0xffff0000, RZ, 0xc0, !PT ;  /* 0xffff0000423e7812 */ /* 0x000fe200078ec0ff */
[----:B------:R-:W-:Y:S01]  /*9980*/  FFMA R3, R41, R48, R3 ;  /* 0x0000003029037223 */ /* 0x000fe20000000003 */
[C---:B------:R-:W-:Y:S01]  /*9990*/  FMUL R10, R38.reuse, R13 ;  /* 0x0000000d260a7220 */ /* 0x040fe20000400000 */
[----:B------:R-:W-:Y:S01]  /*99a0*/  SHF.L.U32 R63, R67, 0x10, RZ ;  /* 0x00000010433f7819 */ /* 0x000fe200000006ff */
[----:B------:R-:W-:Y:S01]  /*99b0*/  FMUL R11, R38, R14 ;  /* 0x0000000e260b7220 */ /* 0x000fe20000400000 */
[----:B------:R-:W-:Y:S01]  /*99c0*/  F2FP.BF16.F32.PACK_AB R103, R2, R0 ;  /* 0x000000000267723e */ /* 0x000fe200000010ff */
[----:B------:R-:W-:Y:S01]  /*99d0*/  FFMA R10, R41, R51, R10 ;  /* 0x00000033290a7223 */ /* 0x000fe2000000000a */
[C---:B------:R-:W-:Y:S01]  /*99e0*/  FMUL R15, R38.reuse, R15 ;  /* 0x0000000f260f7220 */ /* 0x040fe20000400000 */
[C---:B------:R-:W-:Y:S01]  /*99f0*/  FMUL R12, R38.reuse, R16 ;  /* 0x00000010260c7220 */ /* 0x040fe20000400000 */
[----:B------:R-:W-:Y:S01]  /*9a00*/  FMUL R13, R38, R17 ;  /* 0x00000011260d7220 */ /* 0x000fe20000400000 */
[----:B------:R1:W-:Y:S01]  /*9a10*/  STS.128 [R86+0x6000], R100 ;  /* 0x0060006456007388 */ /* 0x0003e20000000c00 */
[----:B------:R-:W-:Y:S01]  /*9a20*/  LOP3.LUT R64, R67, 0xffff0000, RZ, 0xc0, !PT ;  /* 0xffff000043407812 */ /* 0x000fe200078ec0ff */
[C---:B------:R-:W-:Y:S01]  /*9a30*/  FFMA R11, R41.reuse, R50, R11 ;  /* 0x00000032290b7223 */ /* 0x040fe2000000000b */
[----:B------:R-:W-:Y:S01]  /*9a40*/  SHF.L.U32 R65, R72, 0x10, RZ ;  /* 0x0000001048417819 */ /* 0x000fe200000006ff */
[C---:B------:R-:W-:Y:S01]  /*9a50*/  FFMA R15, R41.reuse, R52, R15 ;  /* 0x00000034290f7223 */ /* 0x040fe2000000000f */
[----:B------:R-:W-:Y:S01]  /*9a60*/  F2FP.BF16.F32.PACK_AB R108, R10, R3 ;  /* 0x000000030a6c723e */ /* 0x000fe200000010ff */
[C---:B------:R-:W-:Y:S01]  /*9a70*/  FFMA R12, R41.reuse, R53, R12 ;  /* 0x00000035290c7223 */ /* 0x040fe2000000000c */
[C---:B------:R-:W-:Y:S01]  /*9a80*/  FFMA R13, R41.reuse, R54, R13 ;  /* 0x00000036290d7223 */ /* 0x040fe2000000000d */
[C---:B------:R-:W-:Y:S01]  /*9a90*/  FMUL R14, R38.reuse, R18 ;  /* 0x00000012260e7220 */ /* 0x040fe20000400000 */
[C---:B------:R-:W-:Y:S01]  /*9aa0*/  FMUL R19, R38.reuse, R19 ;  /* 0x0000001326137220 */ /* 0x040fe20000400000 */
[C---:B------:R-:W-:Y:S01]  /*9ab0*/  FMUL R16, R38.reuse, R20 ;  /* 0x0000001426107220 */ /* 0x040fe20000400000 */
[C---:B------:R-:W-:Y:S01]  /*9ac0*/  FMUL R17, R38.reuse, R21 ;  /* 0x0000001526117220 */ /* 0x040fe20000400000 */
[C---:B------:R-:W-:Y:S01]  /*9ad0*/  FFMA R14, R41.reuse, R55, R14 ;  /* 0x00000037290e7223 */ /* 0x040fe2000000000e */
        /* <DEDUP_REMOVED lines=9> */
[----:B------:R-:W-:Y:S01]  /*9b70*/  FFMA R23, R41, R60, R23 ;  /* 0x0000003c29177223 */ /* 0x000fe20000000017 */
[C---:B------:R-:W-:Y:S01]  /*9b80*/  FMUL R27, R38.reuse, R27 ;  /* 0x0000001b261b7220 */ /* 0x040fe20000400000 */
[----:B------:R-:W-:Y:S01]  /*9b90*/  F2FP.BF16.F32.PACK_AB R109, R15, R11 ;  /* 0x0000000b0f6d723e */ /* 0x000fe200000010ff */
[----:B------:R-:W-:Y:S01]  /*9ba0*/  FFMA R20, R41, R61, R20 ;  /* 0x0000003d29147223 */ /* 0x000fe20000000014 */
[----:B------:R-:W-:Y:S01]  /*9bb0*/  F2FP.BF16.F32.PACK_AB R110, R13, R12 ;  /* 0x0000000c0d6e723e */ /* 0x000fe200000010ff */
[----:B------:R-:W-:Y:S01]  /*9bc0*/  FMUL R24, R38, R28 ;  /* 0x0000001c26187220 */ /* 0x000fe20000400000 */
[----:B------:R-:W-:Y:S01]  /*9bd0*/  F2FP.BF16.F32.PACK_AB R111, R19, R14 ;  /* 0x0000000e136f723e */ /* 0x000fe200000010ff */
[----:B------:R-:W-:Y:S01]  /*9be0*/  FFMA R21, R41, R62, R21 ;  /* 0x0000003e29157223 */ /* 0x000fe20000000015 */
[----:B------:R-:W-:Y:S01]  /*9bf0*/  LOP3.LUT R66, R72, 0xffff0000, RZ, 0xc0, !PT ;  /* 0xffff000048427812 */ /* 0x000fe200078ec0ff */
[C---:B------:R-:W-:Y:S01]  /*9c00*/  FMUL R25, R38.reuse, R29 ;  /* 0x0000001d26197220 */ /* 0x040fe20000400000 */
[----:B------:R-:W-:Y:S01]  /*9c10*/  SHF.L.U32 R67, R73, 0x10, RZ ;  /* 0x0000001049437819 */ /* 0x000fe200000006ff */
[----:B------:R1:W-:Y:S01]  /*9c20*/  STS.128 [R96+0x6010], R108 ;  /* 0x0060106c60007388 */ /* 0x0003e20000000c00 */
[----:B------:R-:W-:Y:S01]  /*9c30*/  FFMA R22, R41, R63, R22 ;  /* 0x0000003f29167223 */ /* 0x000fe20000000016 */
[----:B------:R-:W-:Y:S01]  /*9c40*/  LOP3.LUT R68, R73, 0xffff0000, RZ, 0xc0, !PT ;  /* 0xffff000049447812 */ /* 0x000fe200078ec0ff */
[----:B------:R-:W-:Y:S01]  /*9c50*/  FMUL R26, R38, R30 ;  /* 0x0000001e261a7220 */ /* 0x000fe20000400000 */
[C---:B------:R-:W-:Y:S01]  /*9c60*/  FFMA R27, R41.reuse, R64, R27 ;  /* 0x00000040291b7223 */ /* 0x040fe2000000001b */
[----:B------:R-:W-:Y:S01]  /*9c70*/  SHF.L.U32 R69, R74, 0x10, RZ ;  /* 0x000000104a457819 */ /* 0x000fe200000006ff */
[----:B------:R-:W-:Y:S01]  /*9c80*/  FMUL R31, R38, R31 ;  /* 0x0000001f261f7220 */ /* 0x000fe20000400000 */
[C---:B------:R-:W-:Y:S01]  /*9c90*/  FFMA R24, R41.reuse, R65, R24 ;  /* 0x0000004129187223 */ /* 0x040fe20000000018 */
[----:B------:R-:W-:Y:S01]  /*9ca0*/  LOP3.LUT R70, R74, 0xffff0000, RZ, 0xc0, !PT ;  /* 0xffff00004a467812 */ /* 0x000fe200078ec0ff */
[C---:B------:R-:W-:Y:S01]  /*9cb0*/  FMUL R28, R38.reuse, R32 ;  /* 0x00000020261c7220 */ /* 0x040fe20000400000 */
[----:B------:R-:W-:Y:S01]  /*9cc0*/  FFMA R25, R41, R66, R25 ;  /* 0x0000004229197223 */ /* 0x000fe20000000019 */
[----:B------:R-:W-:Y:S01]  /*9cd0*/  SHF.L.U32 R71, R75, 0x10, RZ ;  /* 0x000000104b477819 */ /* 0x000fe200000006ff */
[C---:B------:R-:W-:Y:S01]  /*9ce0*/  FMUL R29, R38.reuse, R33 ;  /* 0x00000021261d7220 */ /* 0x040fe20000400000 */
[----:B------:R-:W-:Y:S01]  /*9cf0*/  FFMA R26, R41, R67, R26 ;  /* 0x00000043291a7223 */ /* 0x000fe2000000001a */
[----:B------:R-:W-:Y:S01]  /*9d00*/  LOP3.LUT R72, R75, 0xffff0000, RZ, 0xc0, !PT ;  /* 0xffff00004b487812 */ /* 0x000fe200078ec0ff */
        /* <DEDUP_REMOVED lines=26> */
[----:B------:R-:W-:Y:S02]  /*9eb0*/  UIADD3 UR40, UPT, UPT, UR48, 0x6200, URZ ;  /* 0x0000620030287890 */ /* 0x000fe4000fffe0ff */
[----:B------:R-:W-:Y:S02]  /*9ec0*/  UIADD3 UR41, UPT, UPT, UR51, 0x60, URZ ;  /* 0x0000006033297890 */ /* 0x000fe4000fffe0ff */
[----:B--2---:R-:W-:Y:S04]  /*9ed0*/  UIADD3 UR4, UP0, UPT, UR6, 0x680, URZ ;  /* 0x0000068006047890 */ /* 0x004fe8000ff1e0ff */
[----:B------:R-:W-:Y:S09]  /*9ee0*/  UIADD3.X UR5, UPT, UPT, URZ, UR7, URZ, UP0, !UPT ;  /* 0x00000007ff057290 */ /* 0x000ff200087fe4ff */
[----:B------:R2:W-:Y:S01]  /*9ef0*/  UTMASTG.4D [UR40], [UR4] ;  /* 0x00000028040073b5 */ /* 0x0005e20008018000 */
[----:B------:R0:W-:Y:S01]  /*9f00*/  UTMACMDFLUSH ;  /* 0x00000000000079b7 */ /* 0x0001e20000000000 */
[----:B--2---:R-:W-:Y:S04]  /*9f10*/  DEPBAR.LE SB0, 0x1 ;  /* 0x000080400000791a */ /* 0x004fe80000000000 */
.L_x_125:
[----:B------:R-:W-:Y:S05]  /*9f20*/  BSYNC.RECONVERGENT B0 ;  /* 0x0000000000007941 */ /* 0x000fea0003800200 */
.L_x_124:
[----:B------:R-:W-:Y:S01]  /*9f30*/  BAR.SYNC.DEFER_BLOCKING 0x1, 0x80 ;  /* 0x0042000000007b1d */ /* 0x000fe20000010000 */
[----:B------:R-:W-:Y:S01]  /*9f40*/  UISETP.NE.AND UP0, UPT, UR53, -0x4, UPT ;  /* 0xfffffffc3500788c */ /* 0x000fe2000bf05270 */
[----:B------:R-:W-:Y:S08]  /*9f50*/  IADD3 R0, PT, PT, R36, 0x1, RZ ;  /* 0x0000000124007810 */ /* 0x000ff00007ffe0ff */
[----:B------:R-:W-:Y:S05]  /*9f60*/  BRA.U !UP0, `(.L_x_126) ;  /* 0x0000000108247547 */ /* 0x000fea000b800000 */
[----:B------:R-:W-:Y:S01]  /*9f70*/  ISETP.NE.AND P0, PT, R97, RZ, PT ;  /* 0x000000ff6100720c */ /* 0x000fe20003f05270 */
[----:B------:R-:W-:Y:S01]  /*9f80*/  IMAD.U32 R2, RZ, RZ, UR50 ;  /* 0x00000032ff027e24 */ /* 0x000fe2000f8e00ff */
[----:B------:R-:W-:Y:S04]  /*9f90*/  UIADD3 UR4, UPT, UPT, UR50, 0x1, URZ ;  /* 0x0000000132047890 */ /* 0x000fe8000fffe0ff */
[----:B------:R-:W-:Y:S04]  /*9fa0*/  UISETP.NE.AND UP0, UPT, UR4, 0x4, UPT ;  /* 0x000000040400788c */ /* 0x000fe8000bf05270 */
[----:B------:R-:W-:Y:S03]  /*9fb0*/  USEL UR50, UR4, URZ, UP0 ;  /* 0x000000ff04327287 */ /* 0x000fe60008000000 */
[----:B------:R-:W-:Y:S05]  /*9fc0*/  @P0 LEA R2, R2, UR48, 0x3 ;  /* 0x0000003002020c11 */ /* 0x000fea000f8e18ff */
[----:B------:R-:W-:Y:S05]  /*9fd0*/  @P0 VIADD R3, R2, 0xe0 ;  /* 0x000000e002030836 */ /* 0x000fea0000000000 */
[----:B------:R-:W-:Y:S04]  /*9fe0*/  @P0 PRMT R3, R104, 0x654, R3 ;  /* 0x0000065468030816 */ /* 0x000fe80000000003 */
[----:B------:R2:W-:Y:S03]  /*9ff0*/  @P0 SYNCS.ARRIVE.TRANS64.RED.A1T0 RZ, [R3+URZ], RZ ;  /* 0x000000ff03ff09a7 */ /* 0x0005e600081004ff */
.L_x_126:
[----:B------:R-:W-:Y:S01]  /*a000*/  R2UR UR5, R81 ;  /* 0x00000000510572ca */ /* 0x000fe200000e0000 */
[----:B------:R-:W-:Y:S01]  /*a010*/  UISETP.NE.AND UP0, UPT, UR62, URZ, UPT ;  /* 0x000000ff3e00728c */ /* 0x000fe2000bf05270 */
[----:B------:R-:W-:Y:S01]  /*a020*/  R2UR UR4, R82 ;  /* 0x00000000520472ca */ /* 0x000fe200000e0000 */
[----:B------:R-:W-:Y:S01]  /*a030*/  UIADD3 UR53, UPT, UPT, UR53, 0x4, URZ ;  /* 0x0000000435357890 */ /* 0x000fe2000fffe0ff */
[C---:B------:R-:W-:Y:S01]  /*a040*/  ISETP.NE.AND P0, PT, R0.reuse, 0x2, PT ;  /* 0x000000020000780c */ /* 0x040fe20003f05270 */
[----:B------:R-:W-:Y:S01]  /*a050*/  UMOV UR49, UR63 ;  /* 0x0000003f00317c82 */ /* 0x000fe20008000000 */
[----:B------:R-:W-:Y:S02]  /*a060*/  LOP3.LUT R83, R83, 0x1, RZ, 0x3c, !PT ;  /* 0x0000000153537812 */ /* 0x000fe400078e3cff */
[----:B--2---:R-:W-:Y:S02]  /*a070*/  SEL R3, RZ, 0x1, P0 ;  /* 0x00000001ff037807 */ /* 0x004fe40000000000 */
[----:B------:R-:W-:Y:S02]  /*a080*/  SEL R36, R0, RZ, P0 ;  /* 0x000000ff00247207 */ /* 0x000fe40000000000 */
[----:B------:R-:W-:Y:S01]  /*a090*/  LOP3.LUT R84, R84, R3, RZ, 0x3c, !PT ;  /* 0x0000000354547212 */ /* 0x000fe200078e3cff */
[----:B------:R-:W-:Y:S02]  /*a0a0*/  UIADD3 UR20, UPT, UPT, UR36, UR5, URZ ;  /* 0x0000000524147290 */ /* 0x000fe4000fffe0ff */
[----:B------:R-:W-:Y:S01]  /*a0b0*/  UIADD3 UR24, UPT, UPT, UR37, UR4, URZ ;  /* 0x0000000425187290 */ /* 0x000fe2000fffe0ff */
[----:B------:R-:W-:Y:S11]  /*a0c0*/  BRA.U UP0, `(.L_x_127) ;  /* 0xffffffbd00087547 */ /* 0x000ff6000b83ffff */
[----:B------:R-:W-:-:S13]  /*a0d0*/  R2UR UR4, R93 ;  /* 0x000000005d0472ca */ /* 0x000fda00000e0000 */
[----:B------:R-:W-:-:S09]  /*a0e0*/  UISETP.NE.AND UP0, UPT, UR4, URZ, UPT ;  /* 0x000000ff0400728c */ /* 0x000fd2000bf05270 */
[----:B------:R-:W-:Y:S05]  /*a0f0*/  BRA.U !UP0, `(.L_x_128) ;  /* 0x0000000108487547 */ /* 0x000fea000b800000 */
[----:B------:R-:W2:Y:S02]  /*a100*/  LDCU.64 UR4, c[0x0][0x890] ;  /* 0x00011200ff0477ac */ /* 0x000ea40008000a00 */
[----:B--2---:R-:W-:-:S04]  /*a110*/  UISETP.NE.U32.AND UP0, UPT, UR4, URZ, UPT ;  /* 0x000000ff0400728c */ /* 0x004fc8000bf05070 */
[----:B------:R-:W-:-:S09]  /*a120*/  UISETP.NE.AND.EX UP0, UPT, UR5, URZ, UPT, UP0 ;  /* 0x000000ff0500728c */ /* 0x000fd2000bf05300 */
[----:B------:R-:W-:Y:S05]  /*a130*/  BRA.U UP0, `(.L_x_129) ;  /* 0x00000001000c7547 */ /* 0x000fea000b800000 */
[----:B------:R-:W-:-:S13]  /*a140*/  FSETP.NEU.AND P0, PT, R41, RZ, PT ;  /* 0x000000ff2900720b */ /* 0x000fda0003f0d000 */
[----:B------:R-:W-:Y:S05]  /*a150*/  @!P0 EXIT ;  /* 0x000000000000894d */ /* 0x000fea0003800000 */
[----:B------:R-:W-:Y:S05]  /*a160*/  BRA `(.L_x_128) ;  /* 0x00000000002c7947 */ /* 0x000fea0003800000 */
.L_x_129:
[----:B------:R-:W-:Y:S01]  /*a170*/  ISETP.NE.AND P0, PT, R95, RZ, PT ;  /* 0x000000ff5f00720c */ /* 0x000fe20003f05270 */
[----:B------:R-:W-:-:S12]  /*a180*/  BSSY.RECONVERGENT B0, `(.L_x_128) ;  /* 0x0000009000007945 */ /* 0x000fd80003800200 */
[----:B------:R-:W-:Y:S05]  /*a190*/  @P0 BRA `(.L_x_130) ;  /* 0x0000000000140947 */ /* 0x000fea0003800000 */
[----:B------:R-:W2:Y:S02]  /*a1a0*/  LDCU.64 UR4, c[0x0][0x888] ;  /* 0x00011100ff0477ac */ /* 0x000ea40008000a00 */
[----:B--2---:R-:W-:-:S04]  /*a1b0*/  ISETP.NE.U32.AND P0, PT, RZ, UR4, PT ;  /* 0x00000004ff007c0c */ /* 0x004fc8000bf05070 */
[----:B------:R-:W-:-:S13]  /*a1c0*/  ISETP.NE.AND.EX P0, PT, RZ, UR5, PT, P0 ;  /* 0x00000005ff007c0c */ /* 0x000fda000bf05300 */
[----:B------:R-:W-:Y:S05]  /*a1d0*/  @!P0 EXIT ;  /* 0x000000000000894d */ /* 0x000fea0003800000 */
[----:B------:R-:W-:Y:S05]  /*a1e0*/  BRA `(.L_x_131) ;  /* 0x0000000000087947 */ /* 0x000fea0003800000 */
.L_x_130:
[----:B------:R-:W-:-:S13]  /*a1f0*/  FSETP.NEU.AND P0, PT, R41, RZ, PT ;  /* 0x000000ff2900720b */ /* 0x000fda0003f0d000 */
[----:B------:R-:W-:Y:S05]  /*a200*/  @!P0 EXIT ;  /* 0x000000000000894d */ /* 0x000fea0003800000 */
.L_x_131:
[----:B------:R-:W-:Y:S05]  /*a210*/  BSYNC.RECONVERGENT B0 ;  /* 0x0000000000007941 */ /* 0x000fea0003800200 */
.L_x_128:
[----:B------:R-:W2:Y:S01]  /*a220*/  S2UR UR5, SR_CgaCtaId ;  /* 0x00000000000579c3 */ /* 0x000ea20000008800 */
[----:B------:R-:W-:Y:S01]  /*a230*/  ULEA UR4, UR50, UR48, 0x3 ;  /* 0x0000003032047291 */ /* 0x000fe2000f8e18ff */
[----:B------:R-:W-:-:S04]  /*a240*/  DEPBAR.LE SB0, 0x0 ;  /* 0x000080000000791a */ /* 0x000fc80000000000 */
[----:B------:R-:W-:-:S04]  /*a250*/  UIADD3 UR4, UPT, UPT, UR4, 0xe0, URZ ;  /* 0x000000e004047890 */ /* 0x000fc8000fffe0ff */
[----:B--2---:R-:W-:-:S09]  /*a260*/  UPRMT UR4, UR5, 0x654, UR4 ;  /* 0x0000065405047896 */ /* 0x004fd20008000004 */
[----:B------:R-:W-:Y:S01]  /*a270*/  SYNCS.ARRIVE.TRANS64.RED.A1T0 RZ, [UR4], RZ ;  /* 0x000000ffffff79a7 */ /* 0x000fe20008100404 */
[----:B------:R-:W-:Y:S05]  /*a280*/  EXIT ;  /* 0x000000000000794d */ /* 0x000fea0003800000 */
.L_x_20:
[----:B------:R-:W-:Y:S07]  /*a290*/  MOV R0, UR41 ;  /* 0x0000002900007c02 */ /* 0x000fee0008000f00 */
.L_x_132:
[----:B-1----:R1:W2:Y:S02]  /*a2a0*/  SYNCS.PHASECHK.TRANS64.TRYWAIT P0, [R0+URZ+0x60], R5 ;  /* 0x00006005000075a7 */ /* 0x0022a400080011ff */
[----:B--2---:R-:W-:Y:S05]  /*a2b0*/  @!P0 NANOSLEEP.SYNCS 0x989680 ;  /* 0x009896800000895d */ /* 0x004fea0003900000 */
[----:B------:R-:W2:Y:S02]  /*a2c0*/  @!P0 SYNCS.PHASECHK.TRANS64 P0, [R0+URZ+0x60], R5 ;  /* 0x00006005000085a7 */ /* 0x000ea400080010ff */
[----:B--2---:R-:W-:Y:S05]  /*a2d0*/  @!P0 BRA `(.L_x_132) ;  /* 0xfffffffc00f08947 */ /* 0x004fea000383ffff */
[----:B------:R-:W-:Y:S05]  /*a2e0*/  BRA `(.L_x_19) ;  /* 0xffffff7800487947 */ /* 0x000fea000383ffff */
.L_x_26:
[----:B------:R-:W-:Y:S07]  /*a2f0*/  MOV R0, UR29 ;  /* 0x0000001d00007c02 */ /* 0x000fee0008000f00 */
.L_x_133:
[----:B-1----:R1:W2:Y:S02]  /*a300*/  SYNCS.PHASECHK.TRANS64.TRYWAIT P0, [R0+URZ+0x60], R5 ;  /* 0x00006005000075a7 */ /* 0x0022a400080011ff */
[----:B--2---:R-:W-:Y:S05]  /*a310*/  @!P0 NANOSLEEP.SYNCS 0x989680 ;  /* 0x009896800000895d */ /* 0x004fea0003900000 */
[----:B------:R-:W2:Y:S02]  /*a320*/  @!P0 SYNCS.PHASECHK.TRANS64 P0, [R0+URZ+0x60], R5 ;  /* 0x00006005000085a7 */ /* 0x000ea400080010ff */
[----:B--2---:R-:W-:Y:S05]  /*a330*/  @!P0 BRA `(.L_x_133) ;  /* 0xfffffffc00f08947 */ /* 0x004fea000383ffff */
[----:B------:R-:W-:Y:S05]  /*a340*/  BRA `(.L_x_25) ;  /* 0xffffff7c00947947 */ /* 0x000fea000383ffff */
.L_x_30:
[----:B------:R-:W-:-:S07]  /*a350*/  MOV R0, UR38 ;  /* 0x0000002600007c02 */ /* 0x000fce0008000f00 */
.L_x_134:
[----:B-1----:R1:W2:Y:S02]  /*a360*/  SYNCS.PHASECHK.TRANS64.TRYWAIT P0, [R0+URZ+0x110], R3 ;  /* 0x00011003000075a7 */ /* 0x0022a400080011ff */
[----:B--2---:R-:W-:Y:S05]  /*a370*/  @!P0 NANOSLEEP.SYNCS 0x989680 ;  /* 0x009896800000895d */ /* 0x004fea0003900000 */
[----:B------:R-:W2:Y:S02]  /*a380*/  @!P0 SYNCS.PHASECHK.TRANS64 P0, [R0+URZ+0x110], R3 ;  /* 0x00011003000085a7 */ /* 0x000ea400080010ff */
[----:B--2---:R-:W-:Y:S05]  /*a390*/  @!P0 BRA `(.L_x_134) ;  /* 0xfffffffc00f08947 */ /* 0x004fea000383ffff */
[----:B------:R-:W-:Y:S05]  /*a3a0*/  BRA `(.L_x_135) ;  /* 0xffffff80007c7947 */ /* 0x000fea000383ffff */
.L_x_34:
[----:B------:R-:W-:-:S07]  /*a3b0*/  MOV R0, UR4 ;  /* 0x0000000400007c02 */ /* 0x000fce0008000f00 */
.L_x_136:
[----:B-1----:R1:W2:Y:S02]  /*a3c0*/  SYNCS.PHASECHK.TRANS64.TRYWAIT P0, [R0+URZ], R3 ;  /* 0x00000003000075a7 */ /* 0x0022a400080011ff */
[----:B--2---:R-:W-:Y:S05]  /*a3d0*/  @!P0 NANOSLEEP.SYNCS 0x989680 ;  /* 0x009896800000895d */ /* 0x004fea0003900000 */
[----:B------:R-:W2:Y:S02]  /*a3e0*/  @!P0 SYNCS.PHASECHK.TRANS64 P0, [R0+URZ], R3 ;  /* 0x00000003000085a7 */ /* 0x000ea400080010ff */
[----:B--2---:R-:W-:Y:S05]  /*a3f0*/  @!P0 BRA `(.L_x_136) ;  /* 0xfffffffc00f08947 */ /* 0x004fea000383ffff */
[----:B------:R-:W-:Y:S05]  /*a400*/  BRA `(.L_x_137) ;  /* 0xffffff8800107947 */ /* 0x000fea000383ffff */
.L_x_35:
[----:B------:R-:W-:-:S07]  /*a410*/  MOV R0, UR5 ;  /* 0x0000000500007c02 */ /* 0x000fce0008000f00 */
.L_x_138:
[----:B-1----:R1:W2:Y:S02]  /*a420*/  SYNCS.PHASECHK.TRANS64.TRYWAIT P0, [R0+URZ], R3 ;  /* 0x00000003000075a7 */ /* 0x0022a400080011ff */
[----:B--2---:R-:W-:Y:S05]  /*a430*/  @!P0 NANOSLEEP.SYNCS 0x989680 ;  /* 0x009896800000895d */ /* 0x004fea0003900000 */
[----:B------:R-:W2:Y:S02]  /*a440*/  @!P0 SYNCS.PHASECHK.TRANS64 P0, [R0+URZ], R3 ;  /* 0x00000003000085a7 */ /* 0x000ea400080010ff */
[----:B--2---:R-:W-:Y:S05]  /*a450*/  @!P0 BRA `(.L_x_138) ;  /* 0xfffffffc00f08947 */ /* 0x004fea000383ffff */
[----:B------:R-:W-:Y:S05]  /*a460*/  BRA `(.L_x_139) ;  /* 0xffffff8800207947 */ /* 0x000fea000383ffff */
.L_x_36:
[----:B------:R-:W-:-:S07]  /*a470*/  MOV R0, UR5 ;  /* 0x0000000500007c02 */ /* 0x000fce0008000f00 */
.L_x_140:
[----:B-1----:R1:W2:Y:S02]  /*a480*/  SYNCS.PHASECHK.TRANS64.TRYWAIT P0, [R0+URZ], R3 ;  /* 0x00000003000075a7 */ /* 0x0022a400080011ff */
[----:B--2---:R-:W-:Y:S05]  /*a490*/  @!P0 NANOSLEEP.SYNCS 0x989680 ;  /* 0x009896800000895d */ /* 0x004fea0003900000 */
[----:B------:R-:W2:Y:S02]  /*a4a0*/  @!P0 SYNCS.PHASECHK.TRANS64 P0, [R0+URZ], R3 ;  /* 0x00000003000085a7 */ /* 0x000ea400080010ff */
[----:B--2---:R-:W-:Y:S05]  /*a4b0*/  @!P0 BRA `(.L_x_140) ;  /* 0xfffffffc00f08947 */ /* 0x004fea000383ffff */
[----:B------:R-:W-:Y:S05]  /*a4c0*/  BRA `(.L_x_141) ;  /* 0xffffff8800307947 */ /* 0x000fea000383ffff */
.L_x_37:
[----:B------:R-:W-:-:S07]  /*a4d0*/  MOV R0, UR5 ;  /* 0x0000000500007c02 */ /* 0x000fce0008000f00 */
.L_x_142:
[----:B-1----:R1:W2:Y:S02]  /*a4e0*/  SYNCS.PHASECHK.TRANS64.TRYWAIT P0, [R0+URZ], R3 ;  /* 0x00000003000075a7 */ /* 0x0022a400080011ff */
[----:B--2---:R-:W-:Y:S05]  /*a4f0*/  @!P0 NANOSLEEP.SYNCS 0x989680 ;  /* 0x009896800000895d */ /* 0x004fea0003900000 */
[----:B------:R-:W2:Y:S02]  /*a500*/  @!P0 SYNCS.PHASECHK.TRANS64 P0, [R0+URZ], R3 ;  /* 0x00000003000085a7 */ /* 0x000ea400080010ff */
[----:B--2---:R-:W-:Y:S05]  /*a510*/  @!P0 BRA `(.L_x_142) ;  /* 0xfffffffc00f08947 */ /* 0x004fea000383ffff */
[----:B------:R-:W-:Y:S05]  /*a520*/  BRA `(.L_x_143) ;  /* 0xffffff8800407947 */ /* 0x000fea000383ffff */
.L_x_38:
[----:B------:R-:W-:-:S07]  /*a530*/  MOV R0, UR5 ;  /* 0x0000000500007c02 */ /* 0x000fce0008000f00 */
.L_x_144:
[----:B-1----:R1:W2:Y:S02]  /*a540*/  SYNCS.PHASECHK.TRANS64.TRYWAIT P0, [R0+URZ], R3 ;  /* 0x00000003000075a7 */ /* 0x0022a400080011ff */
[----:B--2---:R-:W-:Y:S05]  /*a550*/  @!P0 NANOSLEEP.SYNCS 0x989680 ;  /* 0x009896800000895d */ /* 0x004fea0003900000 */
[----:B------:R-:W2:Y:S02]  /*a560*/  @!P0 SYNCS.PHASECHK.TRANS64 P0, [R0+URZ], R3 ;  /* 0x00000003000085a7 */ /* 0x000ea400080010ff */
[----:B--2---:R-:W-:Y:S05]  /*a570*/  @!P0 BRA `(.L_x_144) ;  /* 0xfffffffc00f08947 */ /* 0x004fea000383ffff */
[----:B------:R-:W-:Y:S05]  /*a580*/  BRA `(.L_x_145) ;  /* 0xffffff8800507947 */ /* 0x000fea000383ffff */
.L_x_39:
[----:B------:R-:W-:-:S07]  /*a590*/  MOV R0, UR5 ;  /* 0x0000000500007c02 */ /* 0x000fce0008000f00 */
.L_x_146:
[----:B-1----:R1:W2:Y:S02]  /*a5a0*/  SYNCS.PHASECHK.TRANS64.TRYWAIT P0, [R0+URZ], R3 ;  /* 0x00000003000075a7 */ /* 0x0022a400080011ff */
[----:B--2---:R-:W-:Y:S05]  /*a5b0*/  @!P0 NANOSLEEP.SYNCS 0x989680 ;  /* 0x009896800000895d */ /* 0x004fea0003900000 */
[----:B------:R-:W2:Y:S02]  /*a5c0*/  @!P0 SYNCS.PHASECHK.TRANS64 P0, [R0+URZ], R3 ;  /* 0x00000003000085a7 */ /* 0x000ea400080010ff */
[----:B--2---:R-:W-:Y:S05]  /*a5d0*/  @!P0 BRA `(.L_x_146) ;  /* 0xfffffffc00f08947 */ /* 0x004fea000383ffff */
[----:B------:R-:W-:Y:S05]  /*a5e0*/  BRA `(.L_x_147) ;  /* 0xffffff8800607947 */ /* 0x000fea000383ffff */
.L_x_40:
[----:B------:R-:W-:-:S07]  /*a5f0*/  MOV R0, UR5 ;  /* 0x0000000500007c02 */ /* 0x000fce0008000f00 */
.L_x_148:
[----:B-1----:R1:W2:Y:S02]  /*a600*/  SYNCS.PHASECHK.TRANS64.TRYWAIT P0, [R0+URZ], R3 ;  /* 0x00000003000075a7 */ /* 0x0022a400080011ff */
[----:B--2---:R-:W-:Y:S05]  /*a610*/  @!P0 NANOSLEEP.SYNCS 0x989680 ;  /* 0x009896800000895d */ /* 0x004fea0003900000 */
[----:B------:R-:W2:Y:S02]  /*a620*/  @!P0 SYNCS.PHASECHK.TRANS64 P0, [R0+URZ], R3 ;  /* 0x00000003000085a7 */ /* 0x000ea400080010ff */
[----:B--2---:R-:W-:Y:S05]  /*a630*/  @!P0 BRA `(.L_x_148) ;  /* 0xfffffffc00f08947 */ /* 0x004fea000383ffff */
[----:B------:R-:W-:Y:S05]  /*a640*/  BRA `(.L_x_149) ;  /* 0xffffff8800707947 */ /* 0x000fea000383ffff */
.L_x_41:
[----:B------:R-:W-:-:S07]  /*a650*/  MOV R0, UR5 ;  /* 0x0000000500007c02 */ /* 0x000fce0008000f00 */
.L_x_150:
[----:B-1----:R1:W2:Y:S02]  /*a660*/  SYNCS.PHASECHK.TRANS64.TRYWAIT P0, [R0+URZ], R3 ;  /* 0x00000003000075a7 */ /* 0x0022a400080011ff */
[----:B--2---:R-:W-:Y:S05]  /*a670*/  @!P0 NANOSLEEP.SYNCS 0x989680 ;  /* 0x009896800000895d */ /* 0x004fea0003900000 */
[----:B------:R-:W2:Y:S02]  /*a680*/  @!P0 SYNCS.PHASECHK.TRANS64 P0, [R0+URZ], R3 ;  /* 0x00000003000085a7 */ /* 0x000ea400080010ff */
[----:B--2---:R-:W-:Y:S05]  /*a690*/  @!P0 BRA `(.L_x_150) ;  /* 0xfffffffc00f08947 */ /* 0x004fea000383ffff */
[----:B------:R-:W-:Y:S05]  /*a6a0*/  BRA `(.L_x_151) ;  /* 0xffffff8800807947 */ /* 0x000fea000383ffff */
.L_x_42:
[----:B------:R-:W-:-:S07]  /*a6b0*/  MOV R0, UR5 ;  /* 0x0000000500007c02 */ /* 0x000fce0008000f00 */
.L_x_152:
[----:B-1----:R1:W2:Y:S02]  /*a6c0*/  SYNCS.PHASECHK.TRANS64.TRYWAIT P0, [R0+URZ], R3 ;  /* 0x00000003000075a7 */ /* 0x0022a400080011ff */
[----:B--2---:R-:W-:Y:S05]  /*a6d0*/  @!P0 NANOSLEEP.SYNCS 0x989680 ;  /* 0x009896800000895d */ /* 0x004fea0003900000 */
[----:B------:R-:W2:Y:S02]  /*a6e0*/  @!P0 SYNCS.PHASECHK.TRANS64 P0, [R0+URZ], R3 ;  /* 0x00000003000085a7 */ /* 0x000ea400080010ff */
[----:B--2---:R-:W-:Y:S05]  /*a6f0*/  @!P0 BRA `(.L_x_152) ;  /* 0xfffffffc00f08947 */ /* 0x004fea000383ffff */
[----:B------:R-:W-:Y:S05]  /*a700*/  BRA `(.L_x_153) ;  /* 0xffffff8800907947 */ /* 0x000fea000383ffff */
.L_x_43:
[----:B------:R-:W-:-:S07]  /*a710*/  MOV R0, UR5 ;  /* 0x0000000500007c02 */ /* 0x000fce0008000f00 */
.L_x_154:
[----:B-1----:R1:W2:Y:S02]  /*a720*/  SYNCS.PHASECHK.TRANS64.TRYWAIT P0, [R0+URZ], R3 ;  /* 0x00000003000075a7 */ /* 0x0022a400080011ff */
[----:B--2---:R-:W-:Y:S05]  /*a730*/  @!P0 NANOSLEEP.SYNCS 0x989680 ;  /* 0x009896800000895d */ /* 0x004fea0003900000 */
[----:B------:R-:W2:Y:S02]  /*a740*/  @!P0 SYNCS.PHASECHK.TRANS64 P0, [R0+URZ], R3 ;  /* 0x00000003000085a7 */ /* 0x000ea400080010ff */
[----:B--2---:R-:W-:Y:S05]  /*a750*/  @!P0 BRA `(.L_x_154) ;  /* 0xfffffffc00f08947 */ /* 0x004fea000383ffff */
[----:B------:R-:W-:Y:S05]  /*a760*/  BRA `(.L_x_155) ;  /* 0xffffff8800a07947 */ /* 0x000fea000383ffff */
.L_x_44:
[----:B------:R-:W-:-:S07]  /*a770*/  MOV R0, UR5 ;  /* 0x0000000500007c02 */ /* 0x000fce0008000f00 */
.L_x_156:
[----:B-1----:R1:W2:Y:S02]  /*a780*/  SYNCS.PHASECHK.TRANS64.TRYWAIT P0, [R0+URZ], R3 ;  /* 0x00000003000075a7 */ /* 0x0022a400080011ff */
[----:B--2---:R-:W-:Y:S05]  /*a790*/  @!P0 NANOSLEEP.SYNCS 0x989680 ;  /* 0x009896800000895d */ /* 0x004fea0003900000 */
[----:B------:R-:W2:Y:S02]  /*a7a0*/  @!P0 SYNCS.PHASECHK.TRANS64 P0, [R0+URZ], R3 ;  /* 0x00000003000085a7 */ /* 0x000ea400080010ff */
[----:B--2---:R-:W-:Y:S05]  /*a7b0*/  @!P0 BRA `(.L_x_156) ;  /* 0xfffffffc00f08947 */ /* 0x004fea000383ffff */
[----:B------:R-:W-:Y:S05]  /*a7c0*/  BRA `(.L_x_157) ;  /* 0xffffff8800b07947 */ /* 0x000fea000383ffff */
.L_x_47:
[----:B------:R-:W-:-:S07]  /*a7d0*/  MOV R4, UR4 ;  /* 0x0000000400047c02 */ /* 0x000fce0008000f00 */
.L_x_158:
[----:B--2---:R2:W3:Y:S02]  /*a7e0*/  SYNCS.PHASECHK.TRANS64.TRYWAIT P1, [R4+URZ+0x118], R7 ;  /* 0x00011807040075a7 */ /* 0x0044e400080211ff */
[----:B---3--:R-:W-:Y:S05]  /*a7f0*/  @!P1 NANOSLEEP.SYNCS 0x989680 ;  /* 0x009896800000995d */ /* 0x008fea0003900000 */
[----:B------:R-:W3:Y:S02]  /*a800*/  @!P1 SYNCS.PHASECHK.TRANS64 P1, [R4+URZ+0x118], R7 ;  /* 0x00011807040095a7 */ /* 0x000ee400080210ff */
[----:B---3--:R-:W-:Y:S05]  /*a810*/  @!P1 BRA `(.L_x_158) ;  /* 0xfffffffc00f09947 */ /* 0x008fea000383ffff */
[----:B------:R-:W-:Y:S05]  /*a820*/  BRA `(.L_x_159) ;  /* 0xffffff8c00207947 */ /* 0x000fea000383ffff */
.L_x_48:
[----:B--2---:R-:W-:-:S07]  /*a830*/  MOV R4, UR4 ;  /* 0x0000000400047c02 */ /* 0x004fce0008000f00 */
.L_x_160:
[----:B--2---:R2:W3:Y:S02]  /*a840*/  SYNCS.PHASECHK.TRANS64.TRYWAIT P1, [R4+URZ+0x110], R5 ;  /* 0x00011005040075a7 */ /* 0x0044e400080211ff */
[----:B---3--:R-:W-:Y:S05]  /*a850*/  @!P1 NANOSLEEP.SYNCS 0x989680 ;  /* 0x009896800000995d */ /* 0x008fea0003900000 */
[----:B------:R-:W3:Y:S02]  /*a860*/  @!P1 SYNCS.PHASECHK.TRANS64 P1, [R4+URZ+0x110], R5 ;  /* 0x00011005040095a7 */ /* 0x000ee400080210ff */
[----:B---3--:R-:W-:Y:S05]  /*a870*/  @!P1 BRA `(.L_x_160) ;  /* 0xfffffffc00f09947 */ /* 0x008fea000383ffff */
[----:B------:R-:W-:Y:S05]  /*a880*/  BRA `(.L_x_161) ;  /* 0xffffff8c00287947 */ /* 0x000fea000383ffff */
.L_x_56:
[----:B------:R-:W-:-:S07]  /*a890*/  MOV R0, UR19 ;  /* 0x0000001300007c02 */ /* 0x000fce0008000f00 */
.L_x_162:
[----:B-1----:R1:W2:Y:S02]  /*a8a0*/  SYNCS.PHASECHK.TRANS64.TRYWAIT P0, [R0+URZ+0x110], R5 ;  /* 0x00011005000075a7 */ /* 0x0022a400080011ff */
[----:B--2---:R-:W-:Y:S05]  /*a8b0*/  @!P0 NANOSLEEP.SYNCS 0x989680 ;  /* 0x009896800000895d */ /* 0x004fea0003900000 */
[----:B------:R-:W2:Y:S02]  /*a8c0*/  @!P0 SYNCS.PHASECHK.TRANS64 P0, [R0+URZ+0x110], R5 ;  /* 0x00011005000085a7 */ /* 0x000ea400080010ff */
[----:B--2---:R-:W-:Y:S05]  /*a8d0*/  @!P0 BRA `(.L_x_162) ;  /* 0xfffffffc00f08947 */ /* 0x004fea000383ffff */
[----:B------:R-:W-:Y:S05]  /*a8e0*/  BRA `(.L_x_163) ;  /* 0xffffff9000a07947 */ /* 0x000fea000383ffff */
.L_x_57:
[----:B------:R-:W-:-:S07]  /*a8f0*/  MOV R5, UR23 ;  /* 0x0000001700057c02 */ /* 0x000fce0008000f00 */
.L_x_164:
[----:B-1----:R1:W2:Y:S02]  /*a900*/  SYNCS.PHASECHK.TRANS64.TRYWAIT P0, [R5+URZ+0x130], R0 ;  /* 0x00013000050075a7 */ /* 0x0022a400080011ff */
[----:B--2---:R-:W-:Y:S05]  /*a910*/  @!P0 NANOSLEEP.SYNCS 0x989680 ;  /* 0x009896800000895d */ /* 0x004fea0003900000 */
[----:B------:R-:W2:Y:S02]  /*a920*/  @!P0 SYNCS.PHASECHK.TRANS64 P0, [R5+URZ+0x130], R0 ;  /* 0x00013000050085a7 */ /* 0x000ea400080010ff */
[----:B--2---:R-:W-:Y:S05]  /*a930*/  @!P0 BRA `(.L_x_164) ;  /* 0xfffffffc00f08947 */ /* 0x004fea000383ffff */
[----:B------:R-:W-:Y:S05]  /*a940*/  BRA `(.L_x_165) ;  /* 0xffffff9000bc7947 */ /* 0x000fea000383ffff */
.L_x_60:
[----:B-1----:R-:W-:Y:S07]  /*a950*/  MOV R0, UR15 ;  /* 0x0000000f00007c02 */ /* 0x002fee0008000f00 */
.L_x_166:
[----:B-1----:R1:W2:Y:S02]  /*a960*/  SYNCS.PHASECHK.TRANS64.TRYWAIT P0, [R0+URZ], R5 ;  /* 0x00000005000075a7 */ /* 0x0022a400080011ff */
[----:B--2---:R-:W-:Y:S05]  /*a970*/  @!P0 NANOSLEEP.SYNCS 0x989680 ;  /* 0x009896800000895d */ /* 0x004fea0003900000 */
[----:B------:R-:W2:Y:S02]  /*a980*/  @!P0 SYNCS.PHASECHK.TRANS64 P0, [R0+URZ], R5 ;  /* 0x00000005000085a7 */ /* 0x000ea400080010ff */
[----:B--2---:R-:W-:Y:S05]  /*a990*/  @!P0 BRA `(.L_x_166) ;  /* 0xfffffffc00f08947 */ /* 0x004fea000383ffff */
[----:B------:R-:W-:Y:S05]  /*a9a0*/  BRA `(.L_x_59) ;  /* 0xffffff9000ec7947 */ /* 0x000fea000383ffff */
.L_x_63:
[----:B------:R-:W-:-:S07]  /*a9b0*/  MOV R0, UR4 ;  /* 0x0000000400007c02 */ /* 0x000fce0008000f00 */
.L_x_167:
[----:B-1----:R1:W3:Y:S02]  /*a9c0*/  SYNCS.PHASECHK.TRANS64.TRYWAIT P0, [R0+URZ], R3 ;  /* 0x00000003000075a7 */ /* 0x0022e400080011ff */
[----:B---3--:R-:W-:Y:S05]  /*a9d0*/  @!P0 NANOSLEEP.SYNCS 0x989680 ;  /* 0x009896800000895d */ /* 0x008fea0003900000 */
[----:B------:R-:W3:Y:S02]  /*a9e0*/  @!P0 SYNCS.PHASECHK.TRANS64 P0, [R0+URZ], R3 ;  /* 0x00000003000085a7 */ /* 0x000ee400080010ff */
[----:B---3--:R-:W-:Y:S05]  /*a9f0*/  @!P0 BRA `(.L_x_167) ;  /* 0xfffffffc00f08947 */ /* 0x008fea000383ffff */
[----:B------:R-:W-:Y:S05]  /*aa00*/  BRA `(.L_x_168) ;  /* 0xffffff9400ac7947 */ /* 0x000fea000383ffff */
.L_x_64:
[----:B------:R-:W-:-:S07]  /*aa10*/  MOV R0, UR4 ;  /* 0x0000000400007c02 */ /* 0x000fce0008000f00 */
.L_x_169:
[----:B-1----:R1:W2:Y:S02]  /*aa20*/  SYNCS.PHASECHK.TRANS64.TRYWAIT P0, [R0+URZ], R3 ;  /* 0x00000003000075a7 */ /* 0x0022a400080011ff */
[----:B--2---:R-:W-:Y:S05]  /*aa30*/  @!P0 NANOSLEEP.SYNCS 0x989680 ;  /* 0x009896800000895d */ /* 0x004fea0003900000 */
[----:B------:R-:W2:Y:S02]  /*aa40*/  @!P0 SYNCS.PHASECHK.TRANS64 P0, [R0+URZ], R3 ;  /* 0x00000003000085a7 */ /* 0x000ea400080010ff */
[----:B--2---:R-:W-:Y:S05]  /*aa50*/  @!P0 BRA `(.L_x_169) ;  /* 0xfffffffc00f08947 */ /* 0x004fea000383ffff */
[----:B------:R-:W-:Y:S05]  /*aa60*/  BRA `(.L_x_170) ;  /* 0xffffff9400b87947 */ /* 0x000fea000383ffff */
.L_x_69:
[----:B------:R-:W-:Y:S07]  /*aa70*/  MOV R0, UR31 ;  /* 0x0000001f00007c02 */ /* 0x000fee0008000f00 */
.L_x_171:
[----:B-1----:R1:W2:Y:S02]  /*aa80*/  SYNCS.PHASECHK.TRANS64.TRYWAIT P0, [R0+URZ+0x110], R3 ;  /* 0x00011003000075a7 */ /* 0x0022a400080011ff */
[----:B--2---:R-:W-:Y:S05]  /*aa90*/  @!P0 NANOSLEEP.SYNCS 0x989680 ;  /* 0x009896800000895d */ /* 0x004fea0003900000 */
[----:B------:R-:W2:Y:S02]  /*aaa0*/  @!P0 SYNCS.PHASECHK.TRANS64 P0, [R0+URZ+0x110], R3 ;  /* 0x00011003000085a7 */ /* 0x000ea400080010ff */
[----:B--2---:R-:W-:Y:S05]  /*aab0*/  @!P0 BRA `(.L_x_171) ;  /* 0xfffffffc00f08947 */ /* 0x004fea000383ffff */
[----:B------:R-:W-:Y:S05]  /*aac0*/  BRA `(.L_x_172) ;  /* 0xffffff9c00607947 */ /* 0x000fea000383ffff */
.L_x_72:
[----:B------:R-:W-:Y:S07]  /*aad0*/  MOV R3, UR31 ;  /* 0x0000001f00037c02 */ /* 0x000fee0008000f00 */
.L_x_173:
[----:B-1----:R1:W2:Y:S02]  /*aae0*/  SYNCS.PHASECHK.TRANS64.TRYWAIT P1, [R3+URZ+0x108], R12 ;  /* 0x0001080c030075a7 */ /* 0x0022a400080211ff */
[----:B--2---:R-:W-:Y:S05]  /*aaf0*/  @!P1 NANOSLEEP.SYNCS 0x989680 ;  /* 0x009896800000995d */ /* 0x004fea0003900000 */
[----:B------:R-:W2:Y:S02]  /*ab00*/  @!P1 SYNCS.PHASECHK.TRANS64 P1, [R3+URZ+0x108], R12 ;  /* 0x0001080c030095a7 */ /* 0x000ea400080210ff */
[----:B--2---:R-:W-:Y:S05]  /*ab10*/  @!P1 BRA `(.L_x_173) ;  /* 0xfffffffc00f09947 */ /* 0x004fea000383ffff */
[----:B------:R-:W-:Y:S05]  /*ab20*/  BRA `(.L_x_71) ;  /* 0xffffffa000b87947 */ /* 0x000fea000383ffff */
.L_x_75:
[----:B------:R-:W-:Y:S07]  /*ab30*/  MOV R0, UR31 ;  /* 0x0000001f00007c02 */ /* 0x000fee0008000f00 */
.L_x_174:
[----:B-1----:R1:W2:Y:S02]  /*ab40*/  SYNCS.PHASECHK.TRANS64.TRYWAIT P1, [R0+URZ+0xe0], R9 ;  /* 0x0000e009000075a7 */ /* 0x0022a400080211ff */
[----:B--2---:R-:W-:Y:S05]  /*ab50*/  @!P1 NANOSLEEP.SYNCS 0x989680 ;  /* 0x009896800000995d */ /* 0x004fea0003900000 */
[----:B------:R-:W2:Y:S02]  /*ab60*/  @!P1 SYNCS.PHASECHK.TRANS64 P1, [R0+URZ+0xe0], R9 ;  /* 0x0000e009000095a7 */ /* 0x000ea400080210ff */
[----:B--2---:R-:W-:Y:S05]  /*ab70*/  @!P1 BRA `(.L_x_174) ;  /* 0xfffffffc00f09947 */ /* 0x004fea000383ffff */
[----:B------:R-:W-:Y:S05]  /*ab80*/  BRA `(.L_x_175) ;  /* 0xffffffa400d87947 */ /* 0x000fea000383ffff */
.L_x_76:
[----:B------:R-:W-:Y:S07]  /*ab90*/  MOV R0, UR31 ;  /* 0x0000001f00007c02 */ /* 0x000fee0008000f00 */
.L_x_176:
[----:B-1----:R1:W2:Y:S02]  /*aba0*/  SYNCS.PHASECHK.TRANS64.TRYWAIT P1, [R0+URZ+0xe8], R9 ;  /* 0x0000e809000075a7 */ /* 0x0022a400080211ff */
[----:B--2---:R-:W-:Y:S05]  /*abb0*/  @!P1 NANOSLEEP.SYNCS 0x989680 ;  /* 0x009896800000995d */ /* 0x004fea0003900000 */
[----:B------:R-:W2:Y:S02]  /*abc0*/  @!P1 SYNCS.PHASECHK.TRANS64 P1, [R0+URZ+0xe8], R9 ;  /* 0x0000e809000095a7 */ /* 0x000ea400080210ff */
[----:B--2---:R-:W-:Y:S05]  /*abd0*/  @!P1 BRA `(.L_x_176) ;  /* 0xfffffffc00f09947 */ /* 0x004fea000383ffff */
[----:B------:R-:W-:Y:S05]  /*abe0*/  BRA `(.L_x_177) ;  /* 0xffffffa800107947 */ /* 0x000fea000383ffff */
.L_x_77:
[----:B------:R-:W-:Y:S07]  /*abf0*/  MOV R0, UR31 ;  /* 0x0000001f00007c02 */ /* 0x000fee0008000f00 */
.L_x_178:
[----:B-1----:R1:W2:Y:S02]  /*ac00*/  SYNCS.PHASECHK.TRANS64.TRYWAIT P1, [R0+URZ+0xf0], R9 ;  /* 0x0000f009000075a7 */ /* 0x0022a400080211ff */
[----:B--2---:R-:W-:Y:S05]  /*ac10*/  @!P1 NANOSLEEP.SYNCS 0x989680 ;  /* 0x009896800000995d */ /* 0x004fea0003900000 */
[----:B------:R-:W2:Y:S02]  /*ac20*/  @!P1 SYNCS.PHASECHK.TRANS64 P1, [R0+URZ+0xf0], R9 ;  /* 0x0000f009000095a7 */ /* 0x000ea400080210ff */
[----:B--2---:R-:W-:Y:S05]  /*ac30*/  @!P1 BRA `(.L_x_178) ;  /* 0xfffffffc00f09947 */ /* 0x004fea000383ffff */
[----:B------:R-:W-:Y:S05]  /*ac40*/  BRA `(.L_x_179) ;  /* 0xffffffa800587947 */ /* 0x000fea000383ffff */
.L_x_78:
[----:B------:R-:W-:Y:S07]  /*ac50*/  MOV R0, UR31 ;  /* 0x0000001f00007c02 */ /* 0x000fee0008000f00 */
.L_x_180:
[----:B-1----:R1:W2:Y:S02]  /*ac60*/  SYNCS.PHASECHK.TRANS64.TRYWAIT P0, [R0+URZ+0xf8], R9 ;  /* 0x0000f809000075a7 */ /* 0x0022a400080011ff */
[----:B--2---:R-:W-:Y:S05]  /*ac70*/  @!P0 NANOSLEEP.SYNCS 0x989680 ;  /* 0x009896800000895d */ /* 0x004fea0003900000 */
[----:B------:R-:W2:Y:S02]  /*ac80*/  @!P0 SYNCS.PHASECHK.TRANS64 P0, [R0+URZ+0xf8], R9 ;  /* 0x0000f809000085a7 */ /* 0x000ea400080010ff */
[----:B--2---:R-:W-:Y:S05]  /*ac90*/  @!P0 BRA `(.L_x_180) ;  /* 0xfffffffc00f08947 */ /* 0x004fea000383ffff */
[----:B------:R-:W-:Y:S05]  /*aca0*/  BRA `(.L_x_181) ;  /* 0xffffffa800a87947 */ /* 0x000fea000383ffff */
.L_x_80:
[----:B------:R-:W-:-:S07]  /*acb0*/  MOV R0, UR31 ;  /* 0x0000001f00007c02 */ /* 0x000fce0008000f00 */
.L_x_182:
[----:B--2---:R2:W3:Y:S02]  /*acc0*/  SYNCS.PHASECHK.TRANS64.TRYWAIT P0, [R0+URZ+0xe0], R3 ;  /* 0x0000e003000075a7 */ /* 0x0044e400080011ff */
[----:B---3--:R-:W-:Y:S05]  /*acd0*/  @!P0 NANOSLEEP.SYNCS 0x989680 ;  /* 0x009896800000895d */ /* 0x008fea0003900000 */
[----:B------:R-:W3:Y:S02]  /*ace0*/  @!P0 SYNCS.PHASECHK.TRANS64 P0, [R0+URZ+0xe0], R3 ;  /* 0x0000e003000085a7 */ /* 0x000ee400080010ff */
[----:B---3--:R-:W-:Y:S05]  /*acf0*/  @!P0 BRA `(.L_x_182) ;  /* 0xfffffffc00f08947 */ /* 0x008fea000383ffff */
[----:B------:R-:W-:Y:S05]  /*ad00*/  BRA `(.L_x_183) ;  /* 0xffffffac000c7947 */ /* 0x000fea000383ffff */
.L_x_81:
[----:B--2---:R-:W-:-:S07]  /*ad10*/  MOV R0, UR31 ;  /* 0x0000001f00007c02 */ /* 0x004fce0008000f00 */
.L_x_184:
[----:B--2---:R2:W3:Y:S02]  /*ad20*/  SYNCS.PHASECHK.TRANS64.TRYWAIT P0, [R0+URZ+0xe8], R3 ;  /* 0x0000e803000075a7 */ /* 0x0044e400080011ff */
[----:B---3--:R-:W-:Y:S05]  /*ad30*/  @!P0 NANOSLEEP.SYNCS 0x989680 ;  /* 0x009896800000895d */ /* 0x008fea0003900000 */
[----:B------:R-:W3:Y:S02]  /*ad40*/  @!P0 SYNCS.PHASECHK.TRANS64 P0, [R0+URZ+0xe8], R3 ;  /* 0x0000e803000085a7 */ /* 0x000ee400080010ff */
[----:B---3--:R-:W-:Y:S05]  /*ad50*/  @!P0 BRA `(.L_x_184) ;  /* 0xfffffffc00f08947 */ /* 0x008fea000383ffff */
[----:B------:R-:W-:Y:S05]  /*ad60*/  BRA `(.L_x_185) ;  /* 0xffffffa800fc7947 */ /* 0x000fea000383ffff */
.L_x_82:
[----:B--2---:R-:W-:-:S07]  /*ad70*/  MOV R0, UR31 ;  /* 0x0000001f00007c02 */ /* 0x004fce0008000f00 */
.L_x_186:
[----:B--2---:R2:W3:Y:S02]  /*ad80*/  SYNCS.PHASECHK.TRANS64.TRYWAIT P0, [R0+URZ+0xf0], R3 ;  /* 0x0000f003000075a7 */ /* 0x0044e400080011ff */
[----:B---3--:R-:W-:Y:S05]  /*ad90*/  @!P0 NANOSLEEP.SYNCS 0x989680 ;  /* 0x009896800000895d */ /* 0x008fea0003900000 */
[----:B------:R-:W3:Y:S02]  /*ada0*/  @!P0 SYNCS.PHASECHK.TRANS64 P0, [R0+URZ+0xf0], R3 ;  /* 0x0000f003000085a7 */ /* 0x000ee400080010ff */
[----:B---3--:R-:W-:Y:S05]  /*adb0*/  @!P0 BRA `(.L_x_186) ;  /* 0xfffffffc00f08947 */ /* 0x008fea000383ffff */
[----:B------:R-:W-:Y:S05]  /*adc0*/  BRA `(.L_x_187) ;  /* 0xffffffa800ec7947 */ /* 0x000fea000383ffff */
.L_x_84:
[----:B------:R-:W-:Y:S07]  /*add0*/  MOV R0, UR48 ;  /* 0x0000003000007c02 */ /* 0x000fee0008000f00 */
.L_x_188:
[----:B-1----:R1:W2:Y:S02]  /*ade0*/  SYNCS.PHASECHK.TRANS64.TRYWAIT P0, [R0+URZ+0x110], R3 ;  /* 0x00011003000075a7 */ /* 0x0022a400080011ff */
[----:B--2---:R-:W-:Y:S05]  /*adf0*/  @!P0 NANOSLEEP.SYNCS 0x989680 ;  /* 0x009896800000895d */ /* 0x004fea0003900000 */
[----:B------:R-:W2:Y:S02]  /*ae00*/  @!P0 SYNCS.PHASECHK.TRANS64 P0, [R0+URZ+0x110], R3 ;  /* 0x00011003000085a7 */ /* 0x000ea400080010ff */
[----:B--2---:R-:W-:Y:S05]  /*ae10*/  @!P0 BRA `(.L_x_188) ;  /* 0xfffffffc00f08947 */ /* 0x004fea000383ffff */
[----:B------:R-:W-:Y:S05]  /*ae20*/  BRA `(.L_x_189) ;  /* 0xffffffac00bc7947 */ /* 0x000fea000383ffff */
.L_x_95:
[----:B-1----:R-:W-:Y:S04]  /*ae30*/  MOV R2, UR48 ;  /* 0x0000003000027c02 */ /* 0x002fe80008000f00 */
[----:B------:R1:W3:Y:S03]  /*ae40*/  SYNCS.PHASECHK.TRANS64.TRYWAIT P1, [R2+URZ+0xc0], R3 ;  /* 0x0000c003020075a7 */ /* 0x0002e600080211ff */
[----:B---3--:R-:W-:Y:S05]  /*ae50*/  @!P1 NANOSLEEP.SYNCS 0x989680 ;  /* 0x009896800000995d */ /* 0x008fea0003900000 */
[----:B------:R-:W3:Y:S02]  /*ae60*/  @!P1 SYNCS.PHASECHK.TRANS64 P1, [R2+URZ+0xc0], R3 ;  /* 0x0000c003020095a7 */ /* 0x000ee400080210ff */
[----:B---3--:R-:W-:Y:S05]  /*ae70*/  @!P1 BRA `(.L_x_95) ;  /* 0xfffffffc00ec9947 */ /* 0x008fea000383ffff */
[----:B------:R-:W-:Y:S05]  /*ae80*/  BRA `(.L_x_94) ;  /* 0xffffffc0002c7947 */ /* 0x000fea000383ffff */
.L_x_97:
[----:B-1----:R1:W4:Y:S02]  /*ae90*/  SYNCS.PHASECHK.TRANS64.TRYWAIT P0, [R99+URZ+0x120], R0 ;  /* 0x00012000630075a7 */ /* 0x00232400080011ff */
[----:B----4-:R-:W-:Y:S05]  /*aea0*/  @!P0 NANOSLEEP.SYNCS 0x989680 ;  /* 0x009896800000895d */ /* 0x010fea0003900000 */
[----:B------:R-:W4:Y:S02]  /*aeb0*/  @!P0 SYNCS.PHASECHK.TRANS64 P0, [R99+URZ+0x120], R0 ;  /* 0x00012000630085a7 */ /* 0x000f2400080010ff */
[----:B----4-:R-:W-:Y:S05]  /*aec0*/  @!P0 BRA `(.L_x_97) ;  /* 0xfffffffc00f08947 */ /* 0x010fea000383ffff */
[----:B------:R-:W-:Y:S05]  /*aed0*/  BRA `(.L_x_96) ;  /* 0xffffffc000547947 */ /* 0x000fea000383ffff */
.L_x_106:
[----:B--2---:R2:W4:Y:S02]  /*aee0*/  SYNCS.PHASECHK.TRANS64.TRYWAIT P0, [R3+URZ+0xc0], R0 ;  /* 0x0000c000030075a7 */ /* 0x00452400080011ff */
[----:B----4-:R-:W-:Y:S05]  /*aef0*/  @!P0 NANOSLEEP.SYNCS 0x989680 ;  /* 0x009896800000895d */ /* 0x010fea0003900000 */
[----:B------:R-:W4:Y:S02]  /*af00*/  @!P0 SYNCS.PHASECHK.TRANS64 P0, [R3+URZ+0xc0], R0 ;  /* 0x0000c000030085a7 */ /* 0x000f2400080010ff */
[----:B----4-:R-:W-:Y:S05]  /*af10*/  @!P0 BRA `(.L_x_106) ;  /* 0xfffffffc00f08947 */ /* 0x010fea000383ffff */
[----:B------:R-:W-:Y:S05]  /*af20*/  BRA `(.L_x_105) ;  /* 0xffffffcc00307947 */ /* 0x000fea000383ffff */
.L_x_114:
[----:B-1----:R1:W4:Y:S02]  /*af30*/  SYNCS.PHASECHK.TRANS64.TRYWAIT P0, [R62+URZ+0xc0], R5 ;  /* 0x0000c0053e0075a7 */ /* 0x00232400080011ff */
[----:B----4-:R-:W-:Y:S05]  /*af40*/  @!P0 NANOSLEEP.SYNCS 0x989680 ;  /* 0x009896800000895d */ /* 0x010fea0003900000 */
[----:B------:R-:W4:Y:S02]  /*af50*/  @!P0 SYNCS.PHASECHK.TRANS64 P0, [R62+URZ+0xc0], R5 ;  /* 0x0000c0053e0085a7 */ /* 0x000f2400080010ff */
[----:B----4-:R-:W-:Y:S05]  /*af60*/  @!P0 BRA `(.L_x_114) ;  /* 0xfffffffc00f08947 */ /* 0x010fea000383ffff */
[----:B------:R-:W-:Y:S05]  /*af70*/  BRA `(.L_x_113) ;  /* 0xffffffd8002c7947 */ /* 0x000fea000383ffff */
.L_x_122:
[----:B-1----:R1:W4:Y:S02]  /*af80*/  SYNCS.PHASECHK.TRANS64.TRYWAIT P0, [R62+URZ+0xc0], R5 ;  /* 0x0000c0053e0075a7 */ /* 0x00232400080011ff */
[----:B----4-:R-:W-:Y:S05]  /*af90*/  @!P0 NANOSLEEP.SYNCS 0x989680 ;  /* 0x009896800000895d */ /* 0x010fea0003900000 */
[----:B------:R-:W4:Y:S02]  /*afa0*/  @!P0 SYNCS.PHASECHK.TRANS64 P0, [R62+URZ+0xc0], R5 ;  /* 0x0000c0053e0085a7 */ /* 0x000f2400080010ff */
[----:B----4-:R-:W-:Y:S05]  /*afb0*/  @!P0 BRA `(.L_x_122) ;  /* 0xfffffffc00f08947 */ /* 0x010fea000383ffff */
[----:B------:R-:W-:Y:S05]  /*afc0*/  BRA `(.L_x_121) ;  /* 0xffffffe400247947 */ /* 0x000fea000383ffff */
        .weak           $__internal_0_$__cuda_sm10x_tcgen05_guardrail_trap_col_being_dealloced_not_returned_by_alloc
        .type           $__internal_0_$__cuda_sm10x_tcgen05_guardrail_trap_col_being_dealloced_not_returned_by_alloc,@function
        .size           $__internal_0_$__cuda_sm10x_tcgen05_guardrail_trap_col_being_dealloced_not_returned_by_alloc,($__internal_1_$__cuda_sm10x_tcgen05_guardrail_trap_phase_invalid_during_alloc - $__internal_0_$__cuda_sm10x_tcgen05_guardrail_trap_col_being_dealloced_not_returned_by_alloc)
$__internal_0_$__cuda_sm10x_tcgen05_guardrail_trap_col_being_dealloced_not_returned_by_alloc:
[----:B------:R-:W-:Y:S05]  /*afd0*/  BPT.TRAP 0x1 ;  /* 0x000000040000795c */ /* 0x000fea0000300000 */
[----:B------:R-:W-:-:S04]  /*afe0*/  HFMA2 R3, -RZ, RZ, 0, 0 ;  /* 0x00000000ff037431 */ /* 0x000fc800000001ff */
[----:B------:R-:W-:Y:S05]  /*aff0*/  RET.REL.NODEC R2 `(_ZN7cutlass13device_kernelINS_4conv6kernel13ConvUniversalINS1_16ConvProblemShapeILNS1_8OperatorE2ELi2EEENS1_10collective14CollectiveConvINS1_47MainloopSm100TmaUmmaWarpSpecializedImplicitGemmILS5_2ELi12ELi2ELi1ELi2EN4cute5tupleIJNSA_1CILi1EEESD_SD_EEEEENSB_IJNSC_ILi128EEENSB_IJSG_EEENSB_IJNSC_ILi32EEEEEEEEENS_10bfloat16_tESL_NSA_8TiledMMAINSA_8MMA_AtomIJNSA_20SM100_MMA_F16BF16_SSISL_SL_fLi128ELi128ELNSA_4UMMA5MajorE1ELSQ_1ELNSP_7ScaleInE0ELSR_0EEEEEENSA_6LayoutISE_NSB_IJNSC_ILi0EEESV_SV_EEEEENSB_IJNSA_10UnderscoreESY_SY_EEEEENS7_6detail27Sm100ImplicitGemmTileTraitsINSA_13SM90_TMA_LOADENSA_14ComposedLayoutINSA_7SwizzleILi3ELi4ELi3EEENSA_18smem_ptr_flag_bitsILi16EEENSU_INSB_IJNSC_ILi64EEENSC_ILi8EEEEEENSB_IJSD_S19_EEEEEEEvEENS12_INSA_20SM90_TMA_LOAD_IM2COLES1E_vEEEENS_8epilogue10collective18CollectiveEpilogueINS1J_23Sm100TmaWarpSpecializedILi4ELi2ELi32ELb1ELb0EEEJSK_NSB_IJNSU_ISG_SD_EENSU_ISI_SD_EEEEESL_NSB_IJlNSB_IJSD_llEEESV_EEESL_S1S_NS1J_6fusion15FusionCallbacksIS1N_NS1T_17LinearCombinationISL_fSL_fLNS_15FloatRoundStyleE2EEESK_S1Q_JEEENSA_5SM1004TMEM4LOAD26SM100_TMEM_LOAD_32dp32b32xES13_NS14_INS15_ILi2ELi4ELi3EEES18_NSU_INSB_IJS1A_SI_EEENSB_IJSI_SD_EEEEEEENSA_39AutoVectorizingCopyWithAssumedAlignmentILi128EEENSA_14SM90_TMA_STOREES27_S29_S29_EEEvvEEEEvNT_6ParamsE) ;  /* 0xffffff5002007950 */ /* 0x000fea0003c3ffff */
        .weak           $__internal_1_$__cuda_sm10x_tcgen05_guardrail_trap_phase_invalid_during_alloc
        .type           $__internal_1_$__cuda_sm10x_tcgen05_guardrail_trap_phase_invalid_during_alloc,@function
        .size           $__internal_1_$__cuda_sm10x_tcgen05_guardrail_trap_phase_invalid_during_alloc,($__internal_2_$__cuda_sm10x_tcgen05_guardrail_trap_unallocated_columns_being_dealloced - $__internal_1_$__cuda_sm10x_tcgen05_guardrail_trap_phase_invalid_during_alloc)
$__internal_1_$__cuda_sm10x_tcgen05_guardrail_trap_phase_invalid_during_alloc:
[----:B------:R-:W-:Y:S05]  /*b000*/  BPT.TRAP 0x1 ;  /* 0x000000040000795c */ /* 0x000fea0000300000 */
[----:B------:R-:W-:-:S04]  /*b010*/  MOV R3, 0x0 ;  /* 0x0000000000037802 */ /* 0x000fc80000000f00 */
[----:B------:R-:W-:Y:S05]  /*b020*/  RET.REL.NODEC R2 `(_ZN7cutlass13device_kernelINS_4conv6kernel13ConvUniversalINS1_16ConvProblemShapeILNS1_8OperatorE2ELi2EEENS1_10collective14CollectiveConvINS1_47MainloopSm100TmaUmmaWarpSpecializedImplicitGemmILS5_2ELi12ELi2ELi1ELi2EN4cute5tupleIJNSA_1CILi1EEESD_SD_EEEEENSB_IJNSC_ILi128EEENSB_IJSG_EEENSB_IJNSC_ILi32EEEEEEEEENS_10bfloat16_tESL_NSA_8TiledMMAINSA_8MMA_AtomIJNSA_20SM100_MMA_F16BF16_SSISL_SL_fLi128ELi128ELNSA_4UMMA5MajorE1ELSQ_1ELNSP_7ScaleInE0ELSR_0EEEEEENSA_6LayoutISE_NSB_IJNSC_ILi0EEESV_SV_EEEEENSB_IJNSA_10UnderscoreESY_SY_EEEEENS7_6detail27Sm100ImplicitGemmTileTraitsINSA_13SM90_TMA_LOADENSA_14ComposedLayoutINSA_7SwizzleILi3ELi4ELi3EEENSA_18smem_ptr_flag_bitsILi16EEENSU_INSB_IJNSC_ILi64EEENSC_ILi8EEEEEENSB_IJSD_S19_EEEEEEEvEENS12_INSA_20SM90_TMA_LOAD_IM2COLES1E_vEEEENS_8epilogue10collective18CollectiveEpilogueINS1J_23Sm100TmaWarpSpecializedILi4ELi2ELi32ELb1ELb0EEEJSK_NSB_IJNSU_ISG_SD_EENSU_ISI_SD_EEEEESL_NSB_IJlNSB_IJSD_llEEESV_EEESL_S1S_NS1J_6fusion15FusionCallbacksIS1N_NS1T_17LinearCombinationISL_fSL_fLNS_15FloatRoundStyleE2EEESK_S1Q_JEEENSA_5SM1004TMEM4LOAD26SM100_TMEM_LOAD_32dp32b32xES13_NS14_INS15_ILi2ELi4ELi3EEES18_NSU_INSB_IJS1A_SI_EEENSB_IJSI_SD_EEEEEEENSA_39AutoVectorizingCopyWithAssumedAlignmentILi128EEENSA_14SM90_TMA_STOREES27_S29_S29_EEEvvEEEEvNT_6ParamsE) ;  /* 0xffffff4c02f47950 */ /* 0x000fea0003c3ffff */
        .weak           $__internal_2_$__cuda_sm10x_tcgen05_guardrail_trap_unallocated_columns_being_dealloced
        .type           $__internal_2_$__cuda_sm10x_tcgen05_guardrail_trap_unallocated_columns_being_dealloced,@function
        .size           $__internal_2_$__cuda_sm10x_tcgen05_guardrail_trap_unallocated_columns_being_dealloced,(.L_x_191 - $__internal_2_$__cuda_sm10x_tcgen05_guardrail_trap_unallocated_columns_being_dealloced)
$__internal_2_$__cuda_sm10x_tcgen05_guardrail_trap_unallocated_columns_being_dealloced:
[----:B------:R-:W-:Y:S05]  /*b030*/  BPT.TRAP 0x1 ;  /* 0x000000040000795c */ /* 0x000fea0000300000 */
[----:B------:R-:W-:-:S04]  /*b040*/  HFMA2 R3, -RZ, RZ, 0, 0 ;  /* 0x00000000ff037431 */ /* 0x000fc800000001ff */
[----:B------:R-:W-:Y:S05]  /*b050*/  RET.REL.NODEC R2 `(_ZN7cutlass13device_kernelINS_4conv6kernel13ConvUniversalINS1_16ConvProblemShapeILNS1_8OperatorE2ELi2EEENS1_10collective14CollectiveConvINS1_47MainloopSm100TmaUmmaWarpSpecializedImplicitGemmILS5_2ELi12ELi2ELi1ELi2EN4cute5tupleIJNSA_1CILi1EEESD_SD_EEEEENSB_IJNSC_ILi128EEENSB_IJSG_EEENSB_IJNSC_ILi32EEEEEEEEENS_10bfloat16_tESL_NSA_8TiledMMAINSA_8MMA_AtomIJNSA_20SM100_MMA_F16BF16_SSISL_SL_fLi128ELi128ELNSA_4UMMA5MajorE1ELSQ_1ELNSP_7ScaleInE0ELSR_0EEEEEENSA_6LayoutISE_NSB_IJNSC_ILi0EEESV_SV_EEEEENSB_IJNSA_10UnderscoreESY_SY_EEEEENS7_6detail27Sm100ImplicitGemmTileTraitsINSA_13SM90_TMA_LOADENSA_14ComposedLayoutINSA_7SwizzleILi3ELi4ELi3EEENSA_18smem_ptr_flag_bitsILi16EEENSU_INSB_IJNSC_ILi64EEENSC_ILi8EEEEEENSB_IJSD_S19_EEEEEEEvEENS12_INSA_20SM90_TMA_LOAD_IM2COLES1E_vEEEENS_8epilogue10collective18CollectiveEpilogueINS1J_23Sm100TmaWarpSpecializedILi4ELi2ELi32ELb1ELb0EEEJSK_NSB_IJNSU_ISG_SD_EENSU_ISI_SD_EEEEESL_NSB_IJlNSB_IJSD_llEEESV_EEESL_S1S_NS1J_6fusion15FusionCallbacksIS1N_NS1T_17LinearCombinationISL_fSL_fLNS_15FloatRoundStyleE2EEESK_S1Q_JEEENSA_5SM1004TMEM4LOAD26SM100_TMEM_LOAD_32dp32b32xES13_NS14_INS15_ILi2ELi4ELi3EEES18_NSU_INSB_IJS1A_SI_EEENSB_IJSI_SD_EEEEEEENSA_39AutoVectorizingCopyWithAssumedAlignmentILi128EEENSA_14SM90_TMA_STOREES27_S29_S29_EEEvvEEEEvNT_6ParamsE) ;  /* 0xffffff4c02e87950 */ /* 0x000fea0003c3ffff */
.L_x_190:
[----:B------:R-:W-:-:S00]  /*b060*/  BRA `(.L_x_190) ;  /* 0xfffffffc00fc7947 */ /* 0x000fc0000383ffff */
[----:B------:R-:W-:-:S00]  /*b070*/  NOP ;  /* 0x0000000000007918 */ /* 0x000fc00000000000 */
        /* <DEDUP_REMOVED lines=8> */
.L_x_191:


//--------------------- .nv.global.init           --------------------------
	.section	.nv.global.init,"aw",@progbits
.nv.global.init:
	.type		$str$29,@object
	.size		$str$29,($str$30 - $str$29)
$str$29:
        /*0000*/ 	.byte	0x28, 0x61, 0x64, 0x64, 0x72, 0x65, 0x73, 0x73, 0x20, 0x26, 0x20, 0x6d, 0x61, 0x73, 0x6b, 0x29
        /*0010*/ 	.byte	0x20, 0x3d, 0x3d, 0x20, 0x30, 0x00
	.type		$str$30,@object
	.size		$str$30,($str$28 - $str$30)
$str$30:
        /*0016*/ 	.byte	0x2f, 0x74, 0x6d, 0x70, 0x2f, 0x63, 0x75, 0x74, 0x6c, 0x61, 0x73, 0x73, 0x5f, 0x73, 0x77, 0x65
        /*0026*/ 	.byte	0x65, 0x70, 0x5f, 0x73, 0x72, 0x63, 0x2f, 0x69, 0x6e, 0x63, 0x6c, 0x75, 0x64, 0x65, 0x2f, 0x63
        /*0036*/ 	.byte	0x75, 0x74, 0x65, 0x2f, 0x70, 0x6f, 0x69, 0x6e, 0x74, 0x65, 0x72, 0x5f, 0x66, 0x6c, 0x61, 0x67
        /*0046*/ 	.byte	0x67, 0x65, 0x64, 0x2e, 0x68, 0x70, 0x70, 0x00
	.type		$str$28,@object
	.size		$str$28,($str$27 - $str$28)
$str$28:
        /*004e*/ 	.byte	0x2f, 0x74, 0x6d, 0x70, 0x2f, 0x63, 0x75, 0x74, 0x6c, 0x61, 0x73, 0x73, 0x5f, 0x73, 0x77, 0x65
        /*005e*/ 	.byte	0x65, 0x70, 0x5f, 0x73, 0x72, 0x63, 0x2f, 0x69, 0x6e, 0x63, 0x6c, 0x75, 0x64, 0x65, 0x2f, 0x63
        /*006e*/ 	.byte	0x75, 0x74, 0x65, 0x2f, 0x61, 0x74, 0x6f, 0x6d, 0x2f, 0x63, 0x6f, 0x70, 0x79, 0x5f, 0x74, 0x72
        /*007e*/ 	.byte	0x61, 0x69, 0x74, 0x73, 0x5f, 0x73, 0x6d, 0x31, 0x30, 0x30, 0x2e, 0x68, 0x70, 0x70, 0x00
	.type		$str$27,@object
	.size		$str$27,(__unnamed_1 - $str$27)
$str$27:
        /*008d*/ 	.byte	0x28, 0x28, 0x75, 0x69, 0x6e, 0x74, 0x33, 0x32, 0x5f, 0x74, 0x28, 0x74, 0x68, 0x72, 0x65, 0x61
        /*009d*/ 	.byte	0x64, 0x49, 0x64, 0x78, 0x2e, 0x78, 0x29, 0x20, 0x2f, 0x20, 0x33, 0x32, 0x29, 0x20, 0x25, 0x20
        /*00ad*/ 	.byte	0x34, 0x29, 0x20, 0x3d, 0x3d, 0x20, 0x28, 0x28, 0x28, 0x74, 0x6d, 0x65, 0x6d, 0x5f, 0x61, 0x64
        /*00bd*/ 	.byte	0x64, 0x72, 0x20, 0x3e, 0x3e, 0x20, 0x31, 0x36, 0x29, 0x20, 0x2f, 0x20, 0x33, 0x32, 0x29, 0x20
        /*00cd*/ 	.byte	0x25, 0x20, 0x34, 0x29, 0x00
	.type		__unnamed_1,@object
	.size		__unnamed_1,(__unnamed_2 - __unnamed_1)
__unnamed_1:
        /*00d2*/ 	.byte	0x61, 0x75, 0x74, 0x6f, 0x20, 0x63, 0x75, 0x74, 0x65, 0x3a, 0x3a, 0x61, 0x73, 0x5f, 0x70, 0x6f
        /* <DEDUP_REMOVED lines=24> */
        /*0262*/ 	.byte	0x34, 0x30, 0x39, 0x36, 0x3e, 0x3e, 0x3e, 0x3e, 0x5d, 0x00
	.type		__unnamed_2,@object
	.size		__unnamed_2,(.L_2 - __unnamed_2)
__unnamed_2:
        /* <DEDUP_REMOVED lines=42> */
        /*050c*/ 	.byte	0x3e, 0x3e, 0x5d, 0x00
.L_2:


//--------------------- .nv.shared._ZN7cutlass13device_kernelINS_4conv6kernel13ConvUniversalINS1_16ConvProblemShapeILNS1_8OperatorE2ELi2EEENS1_10collective14CollectiveConvINS1_47MainloopSm100TmaUmmaWarpSpecializedImplicitGemmILS5_2ELi12ELi2ELi1ELi2EN4cute5tupleIJNSA_1CILi1EEESD_SD_EEEEENSB_IJNSC_ILi128EEENSB_IJSG_EEENSB_IJNSC_ILi32EEEEEEEEENS_10bfloat16_tESL_NSA_8TiledMMAINSA_8MMA_AtomIJNSA_20SM100_MMA_F16BF16_SSISL_SL_fLi128ELi128ELNSA_4UMMA5MajorE1ELSQ_1ELNSP_7ScaleInE0ELSR_0EEEEEENSA_6LayoutISE_NSB_IJNSC_ILi0EEESV_SV_EEEEENSB_IJNSA_10UnderscoreESY_SY_EEEEENS7_6detail27Sm100ImplicitGemmTileTraitsINSA_13SM90_TMA_LOADENSA_14ComposedLayoutINSA_7SwizzleILi3ELi4ELi3EEENSA_18smem_ptr_flag_bitsILi16EEENSU_INSB_IJNSC_ILi64EEENSC_ILi8EEEEEENSB_IJSD_S19_EEEEEEEvEENS12_INSA_20SM90_TMA_LOAD_IM2COLES1E_vEEEENS_8epilogue10collective18CollectiveEpilogueINS1J_23Sm100TmaWarpSpecializedILi4ELi2ELi32ELb1ELb0EEEJSK_NSB_IJNSU_ISG_SD_EENSU_ISI_SD_EEEEESL_NSB_IJlNSB_IJSD_llEEESV_EEESL_S1S_NS1J_6fusion15FusionCallbacksIS1N_NS1T_17LinearCombinationISL_fSL_fLNS_15FloatRoundStyleE2EEESK_S1Q_JEEENSA_5SM1004TMEM4LOAD26SM100_TMEM_LOAD_32dp32b32xES13_NS14_INS15_ILi2ELi4ELi3EEES18_NSU_INSB_IJS1A_SI_EEENSB_IJSI_SD_EEEEEEENSA_39AutoVectorizingCopyWithAssumedAlignmentILi128EEENSA_14SM90_TMA_STOREES27_S29_S29_EEEvvEEEEvNT_6ParamsE --------------------------
	.section	.nv.shared._ZN7cutlass13device_kernelINS_4conv6kernel13ConvUniversalINS1_16ConvProblemShapeILNS1_8OperatorE2ELi2EEENS1_10collective14CollectiveConvINS1_47MainloopSm100TmaUmmaWarpSpecializedImplicitGemmILS5_2ELi12ELi2ELi1ELi2EN4cute5tupleIJNSA_1CILi1EEESD_SD_EEEEENSB_IJNSC_ILi128EEENSB_IJSG_EEENSB_IJNSC_ILi32EEEEEEEEENS_10bfloat16_tESL_NSA_8TiledMMAINSA_8MMA_AtomIJNSA_20SM100_MMA_F16BF16_SSISL_SL_fLi128ELi128ELNSA_4UMMA5MajorE1ELSQ_1ELNSP_7ScaleInE0ELSR_0EEEEEENSA_6LayoutISE_NSB_IJNSC_ILi0EEESV_SV_EEEEENSB_IJNSA_10UnderscoreESY_SY_EEEEENS7_6detail27Sm100ImplicitGemmTileTraitsINSA_13SM90_TMA_LOADENSA_14ComposedLayoutINSA_7SwizzleILi3ELi4ELi3EEENSA_18smem_ptr_flag_bitsILi16EEENSU_INSB_IJNSC_ILi64EEENSC_ILi8EEEEEENSB_IJSD_S19_EEEEEEEvEENS12_INSA_20SM90_TMA_LOAD_IM2COLES1E_vEEEENS_8epilogue10collective18CollectiveEpilogueINS1J_23Sm100TmaWarpSpecializedILi4ELi2ELi32ELb1ELb0EEEJSK_NSB_IJNSU_ISG_SD_EENSU_ISI_SD_EEEEESL_NSB_IJlNSB_IJSD_llEEESV_EEESL_S1S_NS1J_6fusion15FusionCallbacksIS1N_NS1T_17LinearCombinationISL_fSL_fLNS_15FloatRoundStyleE2EEESK_S1Q_JEEENSA_5SM1004TMEM4LOAD26SM100_TMEM_LOAD_32dp32b32xES13_NS14_INS15_ILi2ELi4ELi3EEES18_NSU_INSB_IJS1A_SI_EEENSB_IJSI_SD_EEEEEEENSA_39AutoVectorizingCopyWithAssumedAlignmentILi128EEENSA_14SM90_TMA_STOREES27_S29_S29_EEEvvEEEEvNT_6ParamsE,"aw",@nobits
	.sectionflags	@""
	.align	16
	.zero		1024


//--------------------- .nv.shared.reserved.0     --------------------------
	.section	.nv.shared.reserved.0,"aw",@nobits
	.weak		__nv_reservedSMEM_offset_0_alias
	.size		__nv_reservedSMEM_offset_0_alias, 0, 64
	.other		__nv_reservedSMEM_offset_0_alias,@"STO_CUDA_RESERVED_SHARED STV_DEFAULT"
__nv_reservedSMEM_offset_0_alias:
	.zero		0
.nv.shared.reserved.0:
	.zero		64
	.weak		__nv_reservedSMEM_tcgen05_partition
	.type		__nv_reservedSMEM_tcgen05_partition,@object
	.size		__nv_reservedSMEM_tcgen05_partition,(.L_0 - __nv_reservedSMEM_tcgen05_partition)
__nv_reservedSMEM_tcgen05_partition:
	.zero		32
.L_0:


//--------------------- .nv.global                --------------------------
	.section	.nv.global,"aw",@nobits
.nv.global:
	.type		_ZN39_INTERNAL_e256f0fe_4_k_cu_c64881aa_31284cute1_E,@object
	.size		_ZN39_INTERNAL_e256f0fe_4_k_cu_c64881aa_31284cute1_E,(_ZN39_INTERNAL_e256f0fe_4_k_cu_c64881aa_31284cuda3std3__45__cpo6cbeginE - _ZN39_INTERNAL_e256f0fe_4_k_cu_c64881aa_31284cute1_E)
_ZN39_INTERNAL_e256f0fe_4_k_cu_c64881aa_31284cute1_E:
	.zero		1
	.type		_ZN39_INTERNAL_e256f0fe_4_k_cu_c64881aa_31284cuda3std3__45__cpo6cbeginE,@object
	.size		_ZN39_INTERNAL_e256f0fe_4_k_cu_c64881aa_31284cuda3std3__45__cpo6cbeginE,(_ZN39_INTERNAL_e256f0fe_4_k_cu_c64881aa_31284cuda3std3__48in_placeE - _ZN39_INTERNAL_e256f0fe_4_k_cu_c64881aa_31284cuda3std3__45__cpo6cbeginE)
_ZN39_INTERNAL_e256f0fe_4_k_cu_c64881aa_31284cuda3std3__45__cpo6cbeginE:
	.zero		1
	.type		_ZN39_INTERNAL_e256f0fe_4_k_cu_c64881aa_31284cuda3std3__48in_placeE,@object
	.size		_ZN39_INTERNAL_e256f0fe_4_k_cu_c64881aa_31284cuda3std3__48in_placeE,(_ZN39_INTERNAL_e256f0fe_4_k_cu_c64881aa_31284cuda3std6ranges3__45__cpo9iter_moveE - _ZN39_INTERNAL_e256f0fe_4_k_cu_c64881aa_31284cuda3std3__48in_placeE)
_ZN39_INTERNAL_e256f0fe_4_k_cu_c64881aa_31284cuda3std3__48in_placeE:
	.zero		1
	.type		_ZN39_INTERNAL_e256f0fe_4_k_cu_c64881aa_31284cuda3std6ranges3__45__cpo9iter_moveE,@object
	.size		_ZN39_INTERNAL_e256f0fe_4_k_cu_c64881aa_31284cuda3std6ranges3__45__cpo9iter_moveE,(_ZN39_INTERNAL_e256f0fe_4_k_cu_c64881aa_31284cuda3std3__45__cpo5beginE - _ZN39_INTERNAL_e256f0fe_4_k_cu_c64881aa_31284cuda3std6ranges3__45__cpo9iter_moveE)
_ZN39_INTERNAL_e256f0fe_4_k_cu_c64881aa_31284cuda3std6ranges3__45__cpo9iter_moveE:
	.zero		1
	.type		_ZN39_INTERNAL_e256f0fe_4_k_cu_c64881aa_31284cuda3std3__45__cpo5beginE,@object
	.size		_ZN39_INTERNAL_e256f0fe_4_k_cu_c64881aa_31284cuda3std3__45__cpo5beginE,(_ZN39_INTERNAL_e256f0fe_4_k_cu_c64881aa_31284cuda3std3__441_GLOBAL__N__e256f0fe_4_k_cu_c64881aa_31286ignoreE - _ZN39_INTERNAL_e256f0fe_4_k_cu_c64881aa_31284cuda3std3__45__cpo5beginE)
_ZN39_INTERNAL_e256f0fe_4_k_cu_c64881aa_31284cuda3std3__45__cpo5beginE:
	.zero		1
	.type		_ZN39_INTERNAL_e256f0fe_4_k_cu_c64881aa_31284cuda3std3__441_GLOBAL__N__e256f0fe_4_k_cu_c64881aa_31286ignoreE,@object
	.size		_ZN39_INTERNAL_e256f0fe_4_k_cu_c64881aa_31284cuda3std3__441_GLOBAL__N__e256f0fe_4_k_cu_c64881aa_31286ignoreE,(_ZN39_INTERNAL_e256f0fe_4_k_cu_c64881aa_31284cute7productE - _ZN39_INTERNAL_e256f0fe_4_k_cu_c64881aa_31284cuda3std3__441_GLOBAL__N__e256f0fe_4_k_cu_c64881aa_31286ignoreE)
_ZN39_INTERNAL_e256f0fe_4_k_cu_c64881aa_31284cuda3std3__441_GLOBAL__N__e256f0fe_4_k_cu_c64881aa_31286ignoreE:
	.zero		1
	.type		_ZN39_INTERNAL_e256f0fe_4_k_cu_c64881aa_31284cute7productE,@object
	.size		_ZN39_INTERNAL_e256f0fe_4_k_cu_c64881aa_31284cute7productE,(_ZN39_INTERNAL_e256f0fe_4_k_cu_c64881aa_31284cuda3std3__45__cpo3endE - _ZN39_INTERNAL_e256f0fe_4_k_cu_c64881aa_31284cute7productE)
_ZN39_INTERNAL_e256f0fe_4_k_cu_c64881aa_31284cute7productE:
	.zero		1
	.type		_ZN39_INTERNAL_e256f0fe_4_k_cu_c64881aa_31284cuda3std3__45__cpo3endE,@object
	.size		_ZN39_INTERNAL_e256f0fe_4_k_cu_c64881aa_31284cuda3std3__45__cpo3endE,(_ZN39_INTERNAL_e256f0fe_4_k_cu_c64881aa_31284cuda3std3__419piecewise_constructE - _ZN39_INTERNAL_e256f0fe_4_k_cu_c64881aa_31284cuda3std3__45__cpo3endE)
_ZN39_INTERNAL_e256f0fe_4_k_cu_c64881aa_31284cuda3std3__45__cpo3endE:
	.zero		1
	.type		_ZN39_INTERNAL_e256f0fe_4_k_cu_c64881aa_31284cuda3std3__419piecewise_constructE,@object
	.size		_ZN39_INTERNAL_e256f0fe_4_k_cu_c64881aa_31284cuda3std3__419piecewise_constructE,(_ZN39_INTERNAL_e256f0fe_4_k_cu_c64881aa_31284cuda3std3__45__cpo4cendE - _ZN39_INTERNAL_e256f0fe_4_k_cu_c64881aa_31284cuda3std3__419piecewise_constructE)
_ZN39_INTERNAL_e256f0fe_4_k_cu_c64881aa_31284cuda3std3__419piecewise_constructE:
	.zero		1
	.type		_ZN39_INTERNAL_e256f0fe_4_k_cu_c64881aa_31284cuda3std3__45__cpo4cendE,@object
	.size		_ZN39_INTERNAL_e256f0fe_4_k_cu_c64881aa_31284cuda3std3__45__cpo4cendE,(_ZN39_INTERNAL_e256f0fe_4_k_cu_c64881aa_31284cuda3std6ranges3__45__cpo4swapE - _ZN39_INTERNAL_e256f0fe_4_k_cu_c64881aa_31284cuda3std3__45__cpo4cendE)
_ZN39_INTERNAL_e256f0fe_4_k_cu_c64881aa_31284cuda3std3__45__cpo4cendE:
	.zero		1
	.type		_ZN39_INTERNAL_e256f0fe_4_k_cu_c64881aa_31284cuda3std6ranges3__45__cpo4swapE,@object
	.size		_ZN39_INTERNAL_e256f0fe_4_k_cu_c64881aa_31284cuda3std6ranges3__45__cpo4swapE,(.L_10 - _ZN39_INTERNAL_e256f0fe_4_k_cu_c64881aa_31284cuda3std6ranges3__45__cpo4swapE)
_ZN39_INTERNAL_e256f0fe_4_k_cu_c64881aa_31284cuda3std6ranges3__45__cpo4swapE:
	.zero		1
.L_10:


//--------------------- .nv.constant0._ZN7cutlass13device_kernelINS_4conv6kernel13ConvUniversalINS1_16ConvProblemShapeILNS1_8OperatorE2ELi2EEENS1_10collective14CollectiveConvINS1_47MainloopSm100TmaUmmaWarpSpecializedImplicitGemmILS5_2ELi12ELi2ELi1ELi2EN4cute5tupleIJNSA_1CILi1EEESD_SD_EEEEENSB_IJNSC_ILi128EEENSB_IJSG_EEENSB_IJNSC_ILi32EEEEEEEEENS_10bfloat16_tESL_NSA_8TiledMMAINSA_8MMA_AtomIJNSA_20SM100_MMA_F16BF16_SSISL_SL_fLi128ELi128ELNSA_4UMMA5MajorE1ELSQ_1ELNSP_7ScaleInE0ELSR_0EEEEEENSA_6LayoutISE_NSB_IJNSC_ILi0EEESV_SV_EEEEENSB_IJNSA_10UnderscoreESY_SY_EEEEENS7_6detail27Sm100ImplicitGemmTileTraitsINSA_13SM90_TMA_LOADENSA_14ComposedLayoutINSA_7SwizzleILi3ELi4ELi3EEENSA_18smem_ptr_flag_bitsILi16EEENSU_INSB_IJNSC_ILi64EEENSC_ILi8EEEEEENSB_IJSD_S19_EEEEEEEvEENS12_INSA_20SM90_TMA_LOAD_IM2COLES1E_vEEEENS_8epilogue10collective18CollectiveEpilogueINS1J_23Sm100TmaWarpSpecializedILi4ELi2ELi32ELb1ELb0EEEJSK_NSB_IJNSU_ISG_SD_EENSU_ISI_SD_EEEEESL_NSB_IJlNSB_IJSD_llEEESV_EEESL_S1S_NS1J_6fusion15FusionCallbacksIS1N_NS1T_17LinearCombinationISL_fSL_fLNS_15FloatRoundStyleE2EEESK_S1Q_JEEENSA_5SM1004TMEM4LOAD26SM100_TMEM_LOAD_32dp32b32xES13_NS14_INS15_ILi2ELi4ELi3EEES18_NSU_INSB_IJS1A_SI_EEENSB_IJSI_SD_EEEEEEENSA_39AutoVectorizingCopyWithAssumedAlignmentILi128EEENSA_14SM90_TMA_STOREES27_S29_S29_EEEvvEEEEvNT_6ParamsE --------------------------
	.section	.nv.constant0._ZN7cutlass13device_kernelINS_4conv6kernel13ConvUniversalINS1_16ConvProblemShapeILNS1_8OperatorE2ELi2EEENS1_10collective14CollectiveConvINS1_47MainloopSm100TmaUmmaWarpSpecializedImplicitGemmILS5_2ELi12ELi2ELi1ELi2EN4cute5tupleIJNSA_1CILi1EEESD_SD_EEEEENSB_IJNSC_ILi128EEENSB_IJSG_EEENSB_IJNSC_ILi32EEEEEEEEENS_10bfloat16_tESL_NSA_8TiledMMAINSA_8MMA_AtomIJNSA_20SM100_MMA_F16BF16_SSISL_SL_fLi128ELi128ELNSA_4UMMA5MajorE1ELSQ_1ELNSP_7ScaleInE0ELSR_0EEEEEENSA_6LayoutISE_NSB_IJNSC_ILi0EEESV_SV_EEEEENSB_IJNSA_10UnderscoreESY_SY_EEEEENS7_6detail27Sm100ImplicitGemmTileTraitsINSA_13SM90_TMA_LOADENSA_14ComposedLayoutINSA_7SwizzleILi3ELi4ELi3EEENSA_18smem_ptr_flag_bitsILi16EEENSU_INSB_IJNSC_ILi64EEENSC_ILi8EEEEEENSB_IJSD_S19_EEEEEEEvEENS12_INSA_20SM90_TMA_LOAD_IM2COLES1E_vEEEENS_8epilogue10collective18CollectiveEpilogueINS1J_23Sm100TmaWarpSpecializedILi4ELi2ELi32ELb1ELb0EEEJSK_NSB_IJNSU_ISG_SD_EENSU_ISI_SD_EEEEESL_NSB_IJlNSB_IJSD_llEEESV_EEESL_S1S_NS1J_6fusion15FusionCallbacksIS1N_NS1T_17LinearCombinationISL_fSL_fLNS_15FloatRoundStyleE2EEESK_S1Q_JEEENSA_5SM1004TMEM4LOAD26SM100_TMEM_LOAD_32dp32b32xES13_NS14_INS15_ILi2ELi4ELi3EEES18_NSU_INSB_IJS1A_SI_EEENSB_IJSI_SD_EEEEEEENSA_39AutoVectorizingCopyWithAssumedAlignmentILi128EEENSA_14SM90_TMA_STOREES27_S29_S29_EEEvvEEEEvNT_6ParamsE,"a",@progbits
	.sectionflags	@""
	.align	4
.nv.constant0._ZN7cutlass13device_kernelINS_4conv6kernel13ConvUniversalINS1_16ConvProblemShapeILNS1_8OperatorE2ELi2EEENS1_10collective14CollectiveConvINS1_47MainloopSm100TmaUmmaWarpSpecializedImplicitGemmILS5_2ELi12ELi2ELi1ELi2EN4cute5tupleIJNSA_1CILi1EEESD_SD_EEEEENSB_IJNSC_ILi128EEENSB_IJSG_EEENSB_IJNSC_ILi32EEEEEEEEENS_10bfloat16_tESL_NSA_8TiledMMAINSA_8MMA_AtomIJNSA_20SM100_MMA_F16BF16_SSISL_SL_fLi128ELi128ELNSA_4UMMA5MajorE1ELSQ_1ELNSP_7ScaleInE0ELSR_0EEEEEENSA_6LayoutISE_NSB_IJNSC_ILi0EEESV_SV_EEEEENSB_IJNSA_10UnderscoreESY_SY_EEEEENS7_6detail27Sm100ImplicitGemmTileTraitsINSA_13SM90_TMA_LOADENSA_14ComposedLayoutINSA_7SwizzleILi3ELi4ELi3EEENSA_18smem_ptr_flag_bitsILi16EEENSU_INSB_IJNSC_ILi64EEENSC_ILi8EEEEEENSB_IJSD_S19_EEEEEEEvEENS12_INSA_20SM90_TMA_LOAD_IM2COLES1E_vEEEENS_8epilogue10collective18CollectiveEpilogueINS1J_23Sm100TmaWarpSpecializedILi4ELi2ELi32ELb1ELb0EEEJSK_NSB_IJNSU_ISG_SD_EENSU_ISI_SD_EEEEESL_NSB_IJlNSB_IJSD_llEEESV_EEESL_S1S_NS1J_6fusion15FusionCallbacksIS1N_NS1T_17LinearCombinationISL_fSL_fLNS_15FloatRoundStyleE2EEESK_S1Q_JEEENSA_5SM1004TMEM4LOAD26SM100_TMEM_LOAD_32dp32b32xES13_NS14_INS15_ILi2ELi4ELi3EEES18_NSU_INSB_IJS1A_SI_EEENSB_IJSI_SD_EEEEEEENSA_39AutoVectorizingCopyWithAssumedAlignmentILi128EEENSA_14SM90_TMA_STOREES27_S29_S29_EEEvvEEEEvNT_6ParamsE:
	.zero		2944


//--------------------- SYMBOLS --------------------------

	.type		.nv.reservedSmem.offset0,@object
	.size		.nv.reservedSmem.offset0,0x4
	.type		.nv.reservedSmem.cap,@object
	.size		.nv.reservedSmem.cap,0x4
	.type		__assertfail,@function
